//
// Generated by NVIDIA NVVM Compiler
//
// Compiler Build ID: CL-36424714
// Cuda compilation tools, release 13.0, V13.0.88
// Based on NVVM 20.0.0
//

.version 9.0
.target sm_100
.address_size 64


.entry _ZN32_GLOBAL__N__1754b9be_4_k_cu_main18calculateBestRouteENS_8MetadataENS_14DevicePointersE(
	.param .align 4 .b8 _ZN32_GLOBAL__N__1754b9be_4_k_cu_main18calculateBestRouteENS_8MetadataENS_14DevicePointersE_param_0[24],
	.param .align 8 .b8 _ZN32_GLOBAL__N__1754b9be_4_k_cu_main18calculateBestRouteENS_8MetadataENS_14DevicePointersE_param_1[48]
)
{
	.reg .pred 	%p<87>;
	.reg .b32 	%r<483>;
	.reg .b32 	%f<106>;
	.reg .b64 	%rd<262>;

	ld.param.u64 	%rd27, [_ZN32_GLOBAL__N__1754b9be_4_k_cu_main18calculateBestRouteENS_8MetadataENS_14DevicePointersE_param_1+40];
	ld.param.u64 	%rd26, [_ZN32_GLOBAL__N__1754b9be_4_k_cu_main18calculateBestRouteENS_8MetadataENS_14DevicePointersE_param_1+32];
	ld.param.u64 	%rd25, [_ZN32_GLOBAL__N__1754b9be_4_k_cu_main18calculateBestRouteENS_8MetadataENS_14DevicePointersE_param_1+24];
	ld.param.u64 	%rd24, [_ZN32_GLOBAL__N__1754b9be_4_k_cu_main18calculateBestRouteENS_8MetadataENS_14DevicePointersE_param_1+16];
	ld.param.u32 	%r1, [_ZN32_GLOBAL__N__1754b9be_4_k_cu_main18calculateBestRouteENS_8MetadataENS_14DevicePointersE_param_0+8];
	ld.param.u32 	%r2, [_ZN32_GLOBAL__N__1754b9be_4_k_cu_main18calculateBestRouteENS_8MetadataENS_14DevicePointersE_param_0+20];
	ld.param.u32 	%r129, [_ZN32_GLOBAL__N__1754b9be_4_k_cu_main18calculateBestRouteENS_8MetadataENS_14DevicePointersE_param_0+16];
	ld.param.u64 	%rd23, [_ZN32_GLOBAL__N__1754b9be_4_k_cu_main18calculateBestRouteENS_8MetadataENS_14DevicePointersE_param_1+8];
	ld.param.u64 	%rd22, [_ZN32_GLOBAL__N__1754b9be_4_k_cu_main18calculateBestRouteENS_8MetadataENS_14DevicePointersE_param_1];
	cvta.to.global.u64 	%rd1, %rd22;
	cvta.to.global.u64 	%rd2, %rd23;
	mov.u32 	%r130, %ctaid.x;
	mov.u32 	%r131, %ntid.x;
	mov.u32 	%r132, %tid.x;
	mad.lo.s32 	%r3, %r130, %r131, %r132;
	setp.le.s32 	%p1, %r129, %r3;
	@%p1 bra 	$L__BB0_130;
	cvta.to.global.u64 	%rd5, %rd26;
	cvta.to.global.u64 	%rd6, %rd25;
	mul.lo.s32 	%r133, %r1, %r3;
	cvt.s64.s32 	%rd7, %r133;
	mul.wide.s32 	%rd28, %r133, 4;
	add.s64 	%rd8, %rd6, %rd28;
	setp.lt.s32 	%p2, %r1, 1;
	@%p2 bra 	$L__BB0_14;
	add.s32 	%r135, %r1, -1;
	and.b32  	%r4, %r1, 15;
	setp.lt.u32 	%p3, %r135, 15;
	mov.b32 	%r432, 0;
	@%p3 bra 	$L__BB0_5;
	and.b32  	%r432, %r1, 2147483632;
	mov.b32 	%r437, 0;
$L__BB0_4:
	.pragma "nounroll";
	mul.wide.u32 	%rd29, %r437, 4;
	add.s64 	%rd30, %rd8, %rd29;
	st.global.u32 	[%rd30], %r437;
	add.s32 	%r137, %r437, 1;
	st.global.u32 	[%rd30+4], %r137;
	add.s32 	%r138, %r437, 2;
	st.global.u32 	[%rd30+8], %r138;
	add.s32 	%r139, %r437, 3;
	st.global.u32 	[%rd30+12], %r139;
	add.s32 	%r140, %r437, 4;
	st.global.u32 	[%rd30+16], %r140;
	add.s32 	%r141, %r437, 5;
	st.global.u32 	[%rd30+20], %r141;
	add.s32 	%r142, %r437, 6;
	st.global.u32 	[%rd30+24], %r142;
	add.s32 	%r143, %r437, 7;
	st.global.u32 	[%rd30+28], %r143;
	add.s32 	%r144, %r437, 8;
	st.global.u32 	[%rd30+32], %r144;
	add.s32 	%r145, %r437, 9;
	st.global.u32 	[%rd30+36], %r145;
	add.s32 	%r146, %r437, 10;
	st.global.u32 	[%rd30+40], %r146;
	add.s32 	%r147, %r437, 11;
	st.global.u32 	[%rd30+44], %r147;
	add.s32 	%r148, %r437, 12;
	st.global.u32 	[%rd30+48], %r148;
	add.s32 	%r149, %r437, 13;
	st.global.u32 	[%rd30+52], %r149;
	add.s32 	%r150, %r437, 14;
	st.global.u32 	[%rd30+56], %r150;
	add.s32 	%r151, %r437, 15;
	st.global.u32 	[%rd30+60], %r151;
	add.s32 	%r437, %r437, 16;
	setp.eq.s32 	%p4, %r437, %r432;
	@%p4 bra 	$L__BB0_5;
	bra.uni 	$L__BB0_4;
$L__BB0_5:
	setp.eq.s32 	%p5, %r4, 0;
	@%p5 bra 	$L__BB0_14;
	and.b32  	%r7, %r1, 7;
	setp.lt.u32 	%p6, %r4, 8;
	@%p6 bra 	$L__BB0_8;
	mul.wide.u32 	%rd31, %r432, 4;
	add.s64 	%rd32, %rd8, %rd31;
	st.global.u32 	[%rd32], %r432;
	add.s32 	%r152, %r432, 1;
	st.global.u32 	[%rd32+4], %r152;
	add.s32 	%r153, %r432, 2;
	st.global.u32 	[%rd32+8], %r153;
	add.s32 	%r154, %r432, 3;
	st.global.u32 	[%rd32+12], %r154;
	add.s32 	%r155, %r432, 4;
	st.global.u32 	[%rd32+16], %r155;
	add.s32 	%r156, %r432, 5;
	st.global.u32 	[%rd32+20], %r156;
	add.s32 	%r157, %r432, 6;
	st.global.u32 	[%rd32+24], %r157;
	add.s32 	%r158, %r432, 7;
	st.global.u32 	[%rd32+28], %r158;
	add.s32 	%r432, %r432, 8;
$L__BB0_8:
	setp.eq.s32 	%p7, %r7, 0;
	@%p7 bra 	$L__BB0_14;
	and.b32  	%r10, %r1, 3;
	setp.lt.u32 	%p8, %r7, 4;
	@%p8 bra 	$L__BB0_11;
	mul.wide.u32 	%rd33, %r432, 4;
	add.s64 	%rd34, %rd8, %rd33;
	st.global.u32 	[%rd34], %r432;
	add.s32 	%r159, %r432, 1;
	st.global.u32 	[%rd34+4], %r159;
	add.s32 	%r160, %r432, 2;
	st.global.u32 	[%rd34+8], %r160;
	add.s32 	%r161, %r432, 3;
	st.global.u32 	[%rd34+12], %r161;
	add.s32 	%r432, %r432, 4;
$L__BB0_11:
	setp.eq.s32 	%p9, %r10, 0;
	@%p9 bra 	$L__BB0_14;
	mov.b32 	%r436, 0;
$L__BB0_13:
	.pragma "nounroll";
	mul.wide.u32 	%rd35, %r432, 4;
	add.s64 	%rd36, %rd8, %rd35;
	st.global.u32 	[%rd36], %r432;
	add.s32 	%r432, %r432, 1;
	add.s32 	%r436, %r436, 1;
	setp.ne.s32 	%p10, %r436, %r10;
	@%p10 bra 	$L__BB0_13;
$L__BB0_14:
	setp.lt.s32 	%p11, %r2, 1;
	@%p11 bra 	$L__BB0_34;
	mul.lo.s32 	%r163, %r2, %r3;
	mul.wide.s32 	%rd37, %r163, 4;
	add.s64 	%rd9, %rd5, %rd37;
	and.b32  	%r17, %r2, 3;
	setp.lt.u32 	%p12, %r2, 4;
	mov.u32 	%r442, %r2;
	mov.u32 	%r443, %r3;
	@%p12 bra 	$L__BB0_18;
	and.b32  	%r18, %r2, 2147483644;
	mov.b32 	%r444, 0;
	mov.u32 	%r442, %r2;
	mov.u32 	%r443, %r3;
$L__BB0_17:
	.pragma "nounroll";
	add.s32 	%r165, %r442, -1;
	sub.s32 	%r166, %r1, %r165;
	div.s32 	%r167, %r443, %r166;
	mul.lo.s32 	%r168, %r167, %r166;
	sub.s32 	%r169, %r443, %r168;
	mul.wide.u32 	%rd38, %r165, 4;
	add.s64 	%rd39, %rd9, %rd38;
	st.global.u32 	[%rd39], %r169;
	add.s32 	%r170, %r442, -2;
	sub.s32 	%r171, %r1, %r170;
	div.s32 	%r172, %r167, %r171;
	mul.lo.s32 	%r173, %r172, %r171;
	sub.s32 	%r174, %r167, %r173;
	mul.wide.u32 	%rd40, %r170, 4;
	add.s64 	%rd41, %rd9, %rd40;
	st.global.u32 	[%rd41], %r174;
	add.s32 	%r175, %r442, -3;
	sub.s32 	%r176, %r1, %r175;
	div.s32 	%r177, %r172, %r176;
	mul.lo.s32 	%r178, %r177, %r176;
	sub.s32 	%r179, %r172, %r178;
	mul.wide.u32 	%rd42, %r175, 4;
	add.s64 	%rd43, %rd9, %rd42;
	st.global.u32 	[%rd43], %r179;
	add.s32 	%r442, %r442, -4;
	sub.s32 	%r180, %r1, %r442;
	div.s32 	%r443, %r177, %r180;
	mul.lo.s32 	%r181, %r443, %r180;
	sub.s32 	%r182, %r177, %r181;
	mul.wide.u32 	%rd44, %r442, 4;
	add.s64 	%rd45, %rd9, %rd44;
	st.global.u32 	[%rd45], %r182;
	add.s32 	%r444, %r444, 4;
	setp.eq.s32 	%p13, %r444, %r18;
	@%p13 bra 	$L__BB0_18;
	bra.uni 	$L__BB0_17;
$L__BB0_18:
	setp.eq.s32 	%p14, %r17, 0;
	@%p14 bra 	$L__BB0_23;
	setp.eq.s32 	%p15, %r17, 1;
	@%p15 bra 	$L__BB0_21;
	add.s32 	%r183, %r442, -1;
	sub.s32 	%r184, %r1, %r183;
	div.s32 	%r185, %r443, %r184;
	mul.lo.s32 	%r186, %r185, %r184;
	sub.s32 	%r187, %r443, %r186;
	mul.wide.u32 	%rd46, %r183, 4;
	add.s64 	%rd47, %rd9, %rd46;
	st.global.u32 	[%rd47], %r187;
	add.s32 	%r442, %r442, -2;
	sub.s32 	%r188, %r1, %r442;
	div.s32 	%r443, %r185, %r188;
	mul.lo.s32 	%r189, %r443, %r188;
	sub.s32 	%r190, %r185, %r189;
	mul.wide.u32 	%rd48, %r442, 4;
	add.s64 	%rd49, %rd9, %rd48;
	st.global.u32 	[%rd49], %r190;
$L__BB0_21:
	and.b32  	%r191, %r2, 1;
	setp.eq.b32 	%p16, %r191, 1;
	not.pred 	%p17, %p16;
	@%p17 bra 	$L__BB0_23;
	add.s32 	%r192, %r442, -1;
	sub.s32 	%r193, %r1, %r192;
	rem.s32 	%r194, %r443, %r193;
	mul.wide.u32 	%rd50, %r192, 4;
	add.s64 	%rd51, %rd9, %rd50;
	st.global.u32 	[%rd51], %r194;
$L__BB0_23:
	and.b32  	%r27, %r2, 7;
	setp.lt.u32 	%p18, %r2, 8;
	mov.b32 	%r446, 0;
	@%p18 bra 	$L__BB0_26;
	and.b32  	%r446, %r2, 2147483640;
	mov.b32 	%r445, 0;
$L__BB0_25:
	.pragma "nounroll";
	mul.wide.u32 	%rd52, %r445, 4;
	add.s64 	%rd53, %rd8, %rd52;
	add.s64 	%rd54, %rd9, %rd52;
	ld.global.u32 	%r197, [%rd54];
	mul.wide.s32 	%rd55, %r197, 4;
	add.s64 	%rd56, %rd53, %rd55;
	ld.global.u32 	%r198, [%rd53];
	ld.global.u32 	%r199, [%rd56];
	st.global.u32 	[%rd53], %r199;
	st.global.u32 	[%rd56], %r198;
	ld.global.u32 	%r200, [%rd54+4];
	mul.wide.s32 	%rd57, %r200, 4;
	add.s64 	%rd58, %rd53, %rd57;
	ld.global.u32 	%r201, [%rd53+4];
	ld.global.u32 	%r202, [%rd58+4];
	st.global.u32 	[%rd53+4], %r202;
	st.global.u32 	[%rd58+4], %r201;
	ld.global.u32 	%r203, [%rd54+8];
	mul.wide.s32 	%rd59, %r203, 4;
	add.s64 	%rd60, %rd53, %rd59;
	ld.global.u32 	%r204, [%rd53+8];
	ld.global.u32 	%r205, [%rd60+8];
	st.global.u32 	[%rd53+8], %r205;
	st.global.u32 	[%rd60+8], %r204;
	ld.global.u32 	%r206, [%rd54+12];
	mul.wide.s32 	%rd61, %r206, 4;
	add.s64 	%rd62, %rd53, %rd61;
	ld.global.u32 	%r207, [%rd53+12];
	ld.global.u32 	%r208, [%rd62+12];
	st.global.u32 	[%rd53+12], %r208;
	st.global.u32 	[%rd62+12], %r207;
	ld.global.u32 	%r209, [%rd54+16];
	mul.wide.s32 	%rd63, %r209, 4;
	add.s64 	%rd64, %rd53, %rd63;
	ld.global.u32 	%r210, [%rd53+16];
	ld.global.u32 	%r211, [%rd64+16];
	st.global.u32 	[%rd53+16], %r211;
	st.global.u32 	[%rd64+16], %r210;
	ld.global.u32 	%r212, [%rd54+20];
	mul.wide.s32 	%rd65, %r212, 4;
	add.s64 	%rd66, %rd53, %rd65;
	ld.global.u32 	%r213, [%rd53+20];
	ld.global.u32 	%r214, [%rd66+20];
	st.global.u32 	[%rd53+20], %r214;
	st.global.u32 	[%rd66+20], %r213;
	ld.global.u32 	%r215, [%rd54+24];
	mul.wide.s32 	%rd67, %r215, 4;
	add.s64 	%rd68, %rd53, %rd67;
	ld.global.u32 	%r216, [%rd53+24];
	ld.global.u32 	%r217, [%rd68+24];
	st.global.u32 	[%rd53+24], %r217;
	st.global.u32 	[%rd68+24], %r216;
	ld.global.u32 	%r218, [%rd54+28];
	mul.wide.s32 	%rd69, %r218, 4;
	add.s64 	%rd70, %rd53, %rd69;
	ld.global.u32 	%r219, [%rd53+28];
	ld.global.u32 	%r220, [%rd70+28];
	st.global.u32 	[%rd53+28], %r220;
	st.global.u32 	[%rd70+28], %r219;
	add.s32 	%r445, %r445, 8;
	setp.ne.s32 	%p19, %r445, %r446;
	@%p19 bra 	$L__BB0_25;
$L__BB0_26:
	setp.eq.s32 	%p20, %r27, 0;
	@%p20 bra 	$L__BB0_34;
	setp.lt.u32 	%p21, %r27, 4;
	@%p21 bra 	$L__BB0_29;
	mul.wide.u32 	%rd71, %r446, 4;
	add.s64 	%rd72, %rd8, %rd71;
	add.s64 	%rd73, %rd9, %rd71;
	ld.global.u32 	%r221, [%rd73];
	mul.wide.s32 	%rd74, %r221, 4;
	add.s64 	%rd75, %rd72, %rd74;
	ld.global.u32 	%r222, [%rd72];
	ld.global.u32 	%r223, [%rd75];
	st.global.u32 	[%rd72], %r223;
	st.global.u32 	[%rd75], %r222;
	ld.global.u32 	%r224, [%rd73+4];
	mul.wide.s32 	%rd76, %r224, 4;
	add.s64 	%rd77, %rd72, %rd76;
	ld.global.u32 	%r225, [%rd72+4];
	ld.global.u32 	%r226, [%rd77+4];
	st.global.u32 	[%rd72+4], %r226;
	st.global.u32 	[%rd77+4], %r225;
	ld.global.u32 	%r227, [%rd73+8];
	mul.wide.s32 	%rd78, %r227, 4;
	add.s64 	%rd79, %rd72, %rd78;
	ld.global.u32 	%r228, [%rd72+8];
	ld.global.u32 	%r229, [%rd79+8];
	st.global.u32 	[%rd72+8], %r229;
	st.global.u32 	[%rd79+8], %r228;
	ld.global.u32 	%r230, [%rd73+12];
	mul.wide.s32 	%rd80, %r230, 4;
	add.s64 	%rd81, %rd72, %rd80;
	ld.global.u32 	%r231, [%rd72+12];
	ld.global.u32 	%r232, [%rd81+12];
	st.global.u32 	[%rd72+12], %r232;
	st.global.u32 	[%rd81+12], %r231;
	add.s32 	%r446, %r446, 4;
$L__BB0_29:
	setp.eq.s32 	%p22, %r17, 0;
	@%p22 bra 	$L__BB0_34;
	setp.eq.s32 	%p23, %r17, 1;
	@%p23 bra 	$L__BB0_32;
	mul.wide.u32 	%rd82, %r446, 4;
	add.s64 	%rd83, %rd8, %rd82;
	add.s64 	%rd84, %rd9, %rd82;
	ld.global.u32 	%r233, [%rd84];
	mul.wide.s32 	%rd85, %r233, 4;
	add.s64 	%rd86, %rd83, %rd85;
	ld.global.u32 	%r234, [%rd83];
	ld.global.u32 	%r235, [%rd86];
	st.global.u32 	[%rd83], %r235;
	st.global.u32 	[%rd86], %r234;
	ld.global.u32 	%r236, [%rd84+4];
	mul.wide.s32 	%rd87, %r236, 4;
	add.s64 	%rd88, %rd83, %rd87;
	ld.global.u32 	%r237, [%rd83+4];
	ld.global.u32 	%r238, [%rd88+4];
	st.global.u32 	[%rd83+4], %r238;
	st.global.u32 	[%rd88+4], %r237;
	add.s32 	%r446, %r446, 2;
$L__BB0_32:
	and.b32  	%r239, %r2, 1;
	setp.eq.b32 	%p24, %r239, 1;
	not.pred 	%p25, %p24;
	@%p25 bra 	$L__BB0_34;
	mul.wide.u32 	%rd89, %r446, 4;
	add.s64 	%rd90, %rd8, %rd89;
	add.s64 	%rd91, %rd9, %rd89;
	ld.global.u32 	%r240, [%rd91];
	mul.wide.s32 	%rd92, %r240, 4;
	add.s64 	%rd93, %rd90, %rd92;
	ld.global.u32 	%r241, [%rd90];
	ld.global.u32 	%r242, [%rd93];
	st.global.u32 	[%rd90], %r242;
	st.global.u32 	[%rd93], %r241;
$L__BB0_34:
	setp.lt.s32 	%p26, %r1, 1;
	sub.s32 	%r42, %r1, %r2;
	@%p26 bra 	$L__BB0_47;
	add.s32 	%r244, %r1, -1;
	and.b32  	%r43, %r1, 15;
	setp.lt.u32 	%p27, %r244, 15;
	mov.b32 	%r451, 0;
	@%p27 bra 	$L__BB0_38;
	and.b32  	%r451, %r1, 2147483632;
	mov.b32 	%r449, 0;
$L__BB0_37:
	.pragma "nounroll";
	cvt.u64.u32 	%rd94, %r449;
	mul.wide.u32 	%rd95, %r449, 4;
	add.s64 	%rd96, %rd8, %rd95;
	ld.global.u32 	%r246, [%rd96];
	add.s64 	%rd97, %rd94, %rd7;
	shl.b64 	%rd98, %rd97, 2;
	add.s64 	%rd99, %rd2, %rd98;
	st.global.u32 	[%rd99], %r246;
	ld.global.u32 	%r247, [%rd96+4];
	st.global.u32 	[%rd99+4], %r247;
	ld.global.u32 	%r248, [%rd96+8];
	st.global.u32 	[%rd99+8], %r248;
	ld.global.u32 	%r249, [%rd96+12];
	st.global.u32 	[%rd99+12], %r249;
	ld.global.u32 	%r250, [%rd96+16];
	st.global.u32 	[%rd99+16], %r250;
	ld.global.u32 	%r251, [%rd96+20];
	st.global.u32 	[%rd99+20], %r251;
	ld.global.u32 	%r252, [%rd96+24];
	st.global.u32 	[%rd99+24], %r252;
	ld.global.u32 	%r253, [%rd96+28];
	st.global.u32 	[%rd99+28], %r253;
	ld.global.u32 	%r254, [%rd96+32];
	st.global.u32 	[%rd99+32], %r254;
	ld.global.u32 	%r255, [%rd96+36];
	st.global.u32 	[%rd99+36], %r255;
	ld.global.u32 	%r256, [%rd96+40];
	st.global.u32 	[%rd99+40], %r256;
	ld.global.u32 	%r257, [%rd96+44];
	st.global.u32 	[%rd99+44], %r257;
	ld.global.u32 	%r258, [%rd96+48];
	st.global.u32 	[%rd99+48], %r258;
	ld.global.u32 	%r259, [%rd96+52];
	st.global.u32 	[%rd99+52], %r259;
	ld.global.u32 	%r260, [%rd96+56];
	st.global.u32 	[%rd99+56], %r260;
	ld.global.u32 	%r261, [%rd96+60];
	st.global.u32 	[%rd99+60], %r261;
	add.s32 	%r449, %r449, 16;
	setp.ne.s32 	%p28, %r449, %r451;
	@%p28 bra 	$L__BB0_37;
$L__BB0_38:
	setp.eq.s32 	%p29, %r43, 0;
	@%p29 bra 	$L__BB0_47;
	and.b32  	%r48, %r1, 7;
	setp.lt.u32 	%p30, %r43, 8;
	@%p30 bra 	$L__BB0_41;
	cvt.u64.u32 	%rd100, %r451;
	mul.wide.u32 	%rd101, %r451, 4;
	add.s64 	%rd102, %rd8, %rd101;
	ld.global.u32 	%r262, [%rd102];
	add.s64 	%rd103, %rd100, %rd7;
	shl.b64 	%rd104, %rd103, 2;
	add.s64 	%rd105, %rd2, %rd104;
	st.global.u32 	[%rd105], %r262;
	ld.global.u32 	%r263, [%rd102+4];
	st.global.u32 	[%rd105+4], %r263;
	ld.global.u32 	%r264, [%rd102+8];
	st.global.u32 	[%rd105+8], %r264;
	ld.global.u32 	%r265, [%rd102+12];
	st.global.u32 	[%rd105+12], %r265;
	ld.global.u32 	%r266, [%rd102+16];
	st.global.u32 	[%rd105+16], %r266;
	ld.global.u32 	%r267, [%rd102+20];
	st.global.u32 	[%rd105+20], %r267;
	ld.global.u32 	%r268, [%rd102+24];
	st.global.u32 	[%rd105+24], %r268;
	ld.global.u32 	%r269, [%rd102+28];
	st.global.u32 	[%rd105+28], %r269;
	add.s32 	%r451, %r451, 8;
$L__BB0_41:
	setp.eq.s32 	%p31, %r48, 0;
	@%p31 bra 	$L__BB0_47;
	and.b32  	%r51, %r1, 3;
	setp.lt.u32 	%p32, %r48, 4;
	@%p32 bra 	$L__BB0_44;
	cvt.u64.u32 	%rd106, %r451;
	mul.wide.u32 	%rd107, %r451, 4;
	add.s64 	%rd108, %rd8, %rd107;
	ld.global.u32 	%r270, [%rd108];
	add.s64 	%rd109, %rd106, %rd7;
	shl.b64 	%rd110, %rd109, 2;
	add.s64 	%rd111, %rd2, %rd110;
	st.global.u32 	[%rd111], %r270;
	ld.global.u32 	%r271, [%rd108+4];
	st.global.u32 	[%rd111+4], %r271;
	ld.global.u32 	%r272, [%rd108+8];
	st.global.u32 	[%rd111+8], %r272;
	ld.global.u32 	%r273, [%rd108+12];
	st.global.u32 	[%rd111+12], %r273;
	add.s32 	%r451, %r451, 4;
$L__BB0_44:
	setp.eq.s32 	%p33, %r51, 0;
	@%p33 bra 	$L__BB0_47;
	mov.b32 	%r454, 0;
$L__BB0_46:
	.pragma "nounroll";
	cvt.u64.u32 	%rd112, %r451;
	mul.wide.u32 	%rd113, %r451, 4;
	add.s64 	%rd114, %rd8, %rd113;
	ld.global.u32 	%r275, [%rd114];
	add.s64 	%rd115, %rd112, %rd7;
	shl.b64 	%rd116, %rd115, 2;
	add.s64 	%rd117, %rd2, %rd116;
	st.global.u32 	[%rd117], %r275;
	add.s32 	%r451, %r451, 1;
	add.s32 	%r454, %r454, 1;
	setp.ne.s32 	%p34, %r454, %r51;
	@%p34 bra 	$L__BB0_46;
$L__BB0_47:
	add.s32 	%r58, %r1, -1;
	mul.wide.s32 	%rd118, %r1, 4;
	add.s64 	%rd10, %rd8, %rd118;
	ld.global.u32 	%r276, [%rd10+-4];
	ld.global.u32 	%r457, [%rd8];
	mad.lo.s32 	%r277, %r276, %r1, %r457;
	mul.wide.s32 	%rd119, %r277, 4;
	add.s64 	%rd120, %rd1, %rd119;
	ld.global.f32 	%f97, [%rd120];
	setp.lt.s32 	%p35, %r1, 2;
	@%p35 bra 	$L__BB0_59;
	add.s32 	%r279, %r1, -2;
	and.b32  	%r60, %r58, 7;
	setp.lt.u32 	%p36, %r279, 7;
	mov.b32 	%r459, 0;
	@%p36 bra 	$L__BB0_51;
	and.b32  	%r459, %r58, -8;
	mov.b32 	%r456, 0;
$L__BB0_50:
	.pragma "nounroll";
	mul.wide.u32 	%rd121, %r456, 4;
	add.s64 	%rd122, %rd8, %rd121;
	ld.global.u32 	%r281, [%rd122+4];
	mad.lo.s32 	%r282, %r457, %r1, %r281;
	mul.wide.s32 	%rd123, %r282, 4;
	add.s64 	%rd124, %rd1, %rd123;
	ld.global.f32 	%f30, [%rd124];
	add.f32 	%f31, %f97, %f30;
	ld.global.u32 	%r283, [%rd122+8];
	mad.lo.s32 	%r284, %r281, %r1, %r283;
	mul.wide.s32 	%rd125, %r284, 4;
	add.s64 	%rd126, %rd1, %rd125;
	ld.global.f32 	%f32, [%rd126];
	add.f32 	%f33, %f31, %f32;
	ld.global.u32 	%r285, [%rd122+12];
	mad.lo.s32 	%r286, %r283, %r1, %r285;
	mul.wide.s32 	%rd127, %r286, 4;
	add.s64 	%rd128, %rd1, %rd127;
	ld.global.f32 	%f34, [%rd128];
	add.f32 	%f35, %f33, %f34;
	ld.global.u32 	%r287, [%rd122+16];
	mad.lo.s32 	%r288, %r285, %r1, %r287;
	mul.wide.s32 	%rd129, %r288, 4;
	add.s64 	%rd130, %rd1, %rd129;
	ld.global.f32 	%f36, [%rd130];
	add.f32 	%f37, %f35, %f36;
	ld.global.u32 	%r289, [%rd122+20];
	mad.lo.s32 	%r290, %r287, %r1, %r289;
	mul.wide.s32 	%rd131, %r290, 4;
	add.s64 	%rd132, %rd1, %rd131;
	ld.global.f32 	%f38, [%rd132];
	add.f32 	%f39, %f37, %f38;
	ld.global.u32 	%r291, [%rd122+24];
	mad.lo.s32 	%r292, %r289, %r1, %r291;
	mul.wide.s32 	%rd133, %r292, 4;
	add.s64 	%rd134, %rd1, %rd133;
	ld.global.f32 	%f40, [%rd134];
	add.f32 	%f41, %f39, %f40;
	ld.global.u32 	%r293, [%rd122+28];
	mad.lo.s32 	%r294, %r291, %r1, %r293;
	mul.wide.s32 	%rd135, %r294, 4;
	add.s64 	%rd136, %rd1, %rd135;
	ld.global.f32 	%f42, [%rd136];
	add.f32 	%f43, %f41, %f42;
	add.s32 	%r456, %r456, 8;
	ld.global.u32 	%r457, [%rd122+32];
	mad.lo.s32 	%r295, %r293, %r1, %r457;
	mul.wide.s32 	%rd137, %r295, 4;
	add.s64 	%rd138, %rd1, %rd137;
	ld.global.f32 	%f44, [%rd138];
	add.f32 	%f97, %f43, %f44;
	setp.ne.s32 	%p37, %r456, %r459;
	@%p37 bra 	$L__BB0_50;
$L__BB0_51:
	setp.eq.s32 	%p38, %r60, 0;
	@%p38 bra 	$L__BB0_59;
	and.b32  	%r68, %r58, 3;
	setp.lt.u32 	%p39, %r60, 4;
	@%p39 bra 	$L__BB0_54;
	mul.wide.u32 	%rd139, %r459, 4;
	add.s64 	%rd140, %rd8, %rd139;
	ld.global.u32 	%r296, [%rd140+4];
	mad.lo.s32 	%r297, %r457, %r1, %r296;
	mul.wide.s32 	%rd141, %r297, 4;
	add.s64 	%rd142, %rd1, %rd141;
	ld.global.f32 	%f46, [%rd142];
	add.f32 	%f47, %f97, %f46;
	ld.global.u32 	%r298, [%rd140+8];
	mad.lo.s32 	%r299, %r296, %r1, %r298;
	mul.wide.s32 	%rd143, %r299, 4;
	add.s64 	%rd144, %rd1, %rd143;
	ld.global.f32 	%f48, [%rd144];
	add.f32 	%f49, %f47, %f48;
	ld.global.u32 	%r300, [%rd140+12];
	mad.lo.s32 	%r301, %r298, %r1, %r300;
	mul.wide.s32 	%rd145, %r301, 4;
	add.s64 	%rd146, %rd1, %rd145;
	ld.global.f32 	%f50, [%rd146];
	add.f32 	%f51, %f49, %f50;
	add.s32 	%r459, %r459, 4;
	ld.global.u32 	%r302, [%rd140+16];
	mad.lo.s32 	%r303, %r300, %r1, %r302;
	mul.wide.s32 	%rd147, %r303, 4;
	add.s64 	%rd148, %rd1, %rd147;
	ld.global.f32 	%f52, [%rd148];
	add.f32 	%f97, %f51, %f52;
$L__BB0_54:
	setp.eq.s32 	%p40, %r68, 0;
	@%p40 bra 	$L__BB0_59;
	setp.eq.s32 	%p41, %r68, 1;
	@%p41 bra 	$L__BB0_57;
	mul.wide.u32 	%rd149, %r459, 4;
	add.s64 	%rd150, %rd8, %rd149;
	ld.global.u32 	%r304, [%rd150];
	ld.global.u32 	%r305, [%rd150+4];
	mad.lo.s32 	%r306, %r304, %r1, %r305;
	mul.wide.s32 	%rd151, %r306, 4;
	add.s64 	%rd152, %rd1, %rd151;
	ld.global.f32 	%f54, [%rd152];
	add.f32 	%f55, %f97, %f54;
	add.s32 	%r459, %r459, 2;
	ld.global.u32 	%r307, [%rd150+8];
	mad.lo.s32 	%r308, %r305, %r1, %r307;
	mul.wide.s32 	%rd153, %r308, 4;
	add.s64 	%rd154, %rd1, %rd153;
	ld.global.f32 	%f56, [%rd154];
	add.f32 	%f97, %f55, %f56;
$L__BB0_57:
	and.b32  	%r309, %r58, 1;
	setp.eq.b32 	%p42, %r309, 1;
	not.pred 	%p43, %p42;
	@%p43 bra 	$L__BB0_59;
	mul.wide.u32 	%rd155, %r459, 4;
	add.s64 	%rd156, %rd8, %rd155;
	ld.global.u32 	%r310, [%rd156];
	ld.global.u32 	%r311, [%rd156+4];
	mad.lo.s32 	%r312, %r310, %r1, %r311;
	mul.wide.s32 	%rd157, %r312, 4;
	add.s64 	%rd158, %rd1, %rd157;
	ld.global.f32 	%f57, [%rd158];
	add.f32 	%f97, %f97, %f57;
$L__BB0_59:
	cvta.to.global.u64 	%rd159, %rd24;
	mul.wide.s32 	%rd160, %r3, 4;
	add.s64 	%rd11, %rd159, %rd160;
	st.global.f32 	[%rd11], %f97;
	setp.eq.s32 	%p44, %r42, 0;
	@%p44 bra 	$L__BB0_130;
	mul.lo.s32 	%r313, %r42, %r3;
	cvta.to.global.u64 	%rd161, %rd27;
	mul.wide.s32 	%rd162, %r313, 4;
	add.s64 	%rd12, %rd161, %rd162;
	setp.lt.s32 	%p45, %r42, 1;
	@%p45 bra 	$L__BB0_130;
	and.b32  	%r73, %r42, 15;
	sub.s32 	%r315, %r2, %r1;
	setp.gt.u32 	%p46, %r315, -16;
	mov.b32 	%r461, 0;
	@%p46 bra 	$L__BB0_64;
	and.b32  	%r461, %r42, 2147483632;
	mov.b32 	%r480, 0;
$L__BB0_63:
	.pragma "nounroll";
	mul.wide.u32 	%rd163, %r480, 4;
	add.s64 	%rd164, %rd12, %rd163;
	mov.b32 	%r317, 0;
	st.global.u32 	[%rd164], %r317;
	st.global.u32 	[%rd164+4], %r317;
	st.global.u32 	[%rd164+8], %r317;
	st.global.u32 	[%rd164+12], %r317;
	st.global.u32 	[%rd164+16], %r317;
	st.global.u32 	[%rd164+20], %r317;
	st.global.u32 	[%rd164+24], %r317;
	st.global.u32 	[%rd164+28], %r317;
	st.global.u32 	[%rd164+32], %r317;
	st.global.u32 	[%rd164+36], %r317;
	st.global.u32 	[%rd164+40], %r317;
	st.global.u32 	[%rd164+44], %r317;
	st.global.u32 	[%rd164+48], %r317;
	st.global.u32 	[%rd164+52], %r317;
	st.global.u32 	[%rd164+56], %r317;
	st.global.u32 	[%rd164+60], %r317;
	add.s32 	%r480, %r480, 16;
	setp.eq.s32 	%p47, %r480, %r461;
	@%p47 bra 	$L__BB0_64;
	bra.uni 	$L__BB0_63;
$L__BB0_64:
	setp.eq.s32 	%p48, %r73, 0;
	@%p48 bra 	$L__BB0_73;
	and.b32  	%r76, %r42, 7;
	setp.lt.u32 	%p49, %r73, 8;
	@%p49 bra 	$L__BB0_67;
	mul.wide.u32 	%rd165, %r461, 4;
	add.s64 	%rd166, %rd12, %rd165;
	mov.b32 	%r318, 0;
	st.global.u32 	[%rd166], %r318;
	st.global.u32 	[%rd166+4], %r318;
	st.global.u32 	[%rd166+8], %r318;
	st.global.u32 	[%rd166+12], %r318;
	st.global.u32 	[%rd166+16], %r318;
	st.global.u32 	[%rd166+20], %r318;
	st.global.u32 	[%rd166+24], %r318;
	st.global.u32 	[%rd166+28], %r318;
	add.s32 	%r461, %r461, 8;
$L__BB0_67:
	setp.eq.s32 	%p50, %r76, 0;
	@%p50 bra 	$L__BB0_73;
	and.b32  	%r79, %r42, 3;
	setp.lt.u32 	%p51, %r76, 4;
	@%p51 bra 	$L__BB0_70;
	mul.wide.u32 	%rd167, %r461, 4;
	add.s64 	%rd168, %rd12, %rd167;
	mov.b32 	%r319, 0;
	st.global.u32 	[%rd168], %r319;
	st.global.u32 	[%rd168+4], %r319;
	st.global.u32 	[%rd168+8], %r319;
	st.global.u32 	[%rd168+12], %r319;
	add.s32 	%r461, %r461, 4;
$L__BB0_70:
	setp.eq.s32 	%p52, %r79, 0;
	@%p52 bra 	$L__BB0_73;
	mov.b32 	%r465, 0;
$L__BB0_72:
	.pragma "nounroll";
	mul.wide.u32 	%rd169, %r461, 4;
	add.s64 	%rd170, %rd12, %rd169;
	mov.b32 	%r321, 0;
	st.global.u32 	[%rd170], %r321;
	add.s32 	%r461, %r461, 1;
	add.s32 	%r465, %r465, 1;
	setp.ne.s32 	%p53, %r465, %r79;
	@%p53 bra 	$L__BB0_72;
$L__BB0_73:
	mul.wide.s32 	%rd171, %r2, 4;
	add.s64 	%rd13, %rd8, %rd171;
	setp.lt.s32 	%p54, %r1, 2;
	@%p54 bra 	$L__BB0_109;
	add.s32 	%r348, %r1, 7;
	and.b32  	%r349, %r348, 7;
	add.s32 	%r86, %r349, -1;
	add.s32 	%r350, %r1, 3;
	and.b32  	%r87, %r350, 3;
	and.b32  	%r88, %r1, 15;
	and.b32  	%r89, %r1, 7;
	and.b32  	%r90, %r58, -8;
	and.b32  	%r91, %r348, 3;
	and.b32  	%r92, %r350, 1;
	and.b32  	%r93, %r1, 3;
	shl.b64 	%rd192, %rd7, 2;
	add.s64 	%rd193, %rd192, %rd6;
	add.s64 	%rd14, %rd193, 16;
	mov.b32 	%r94, 0;
$L__BB0_75:
	mul.wide.s32 	%rd194, %r94, 4;
	add.s64 	%rd15, %rd12, %rd194;
	ld.global.u32 	%r95, [%rd15];
	setp.lt.s32 	%p65, %r95, %r94;
	@%p65 bra 	$L__BB0_78;
	mov.b32 	%r351, 0;
	st.global.u32 	[%rd15], %r351;
	add.s32 	%r94, %r94, 1;
$L__BB0_77:
	setp.lt.s32 	%p86, %r94, %r42;
	@%p86 bra 	$L__BB0_75;
	bra.uni 	$L__BB0_130;
$L__BB0_78:
	and.b32  	%r352, %r94, 1;
	setp.eq.b32 	%p66, %r352, 1;
	not.pred 	%p67, %p66;
	@%p67 bra 	$L__BB0_80;
	mul.wide.s32 	%rd195, %r95, 4;
	add.s64 	%rd196, %rd13, %rd195;
	mul.wide.s32 	%rd197, %r94, 4;
	add.s64 	%rd198, %rd13, %rd197;
	ld.global.u32 	%r353, [%rd196];
	ld.global.u32 	%r354, [%rd198];
	st.global.u32 	[%rd196], %r354;
	st.global.u32 	[%rd198], %r353;
	bra.uni 	$L__BB0_81;
$L__BB0_80:
	mul.wide.s32 	%rd199, %r94, 4;
	add.s64 	%rd200, %rd13, %rd199;
	ld.global.u32 	%r355, [%rd13];
	ld.global.u32 	%r356, [%rd200];
	st.global.u32 	[%rd13], %r356;
	st.global.u32 	[%rd200], %r355;
$L__BB0_81:
	add.s32 	%r358, %r1, -2;
	setp.lt.u32 	%p68, %r358, 7;
	ld.global.u32 	%r359, [%rd10+-4];
	ld.global.u32 	%r474, [%rd8];
	mad.lo.s32 	%r360, %r359, %r1, %r474;
	mul.wide.s32 	%rd201, %r360, 4;
	add.s64 	%rd202, %rd1, %rd201;
	ld.global.f32 	%f105, [%rd202];
	mov.b32 	%r476, 0;
	@%p68 bra 	$L__BB0_84;
	and.b32  	%r361, %r58, -8;
	neg.s32 	%r467, %r361;
	mov.u64 	%rd261, %rd14;
$L__BB0_83:
	.pragma "nounroll";
	ld.global.u32 	%r362, [%rd261+-12];
	mad.lo.s32 	%r363, %r474, %r1, %r362;
	mul.wide.s32 	%rd203, %r363, 4;
	add.s64 	%rd204, %rd1, %rd203;
	ld.global.f32 	%f61, [%rd204];
	add.f32 	%f62, %f105, %f61;
	ld.global.u32 	%r364, [%rd261+-8];
	mad.lo.s32 	%r365, %r362, %r1, %r364;
	mul.wide.s32 	%rd205, %r365, 4;
	add.s64 	%rd206, %rd1, %rd205;
	ld.global.f32 	%f63, [%rd206];
	add.f32 	%f64, %f62, %f63;
	ld.global.u32 	%r366, [%rd261+-4];
	mad.lo.s32 	%r367, %r364, %r1, %r366;
	mul.wide.s32 	%rd207, %r367, 4;
	add.s64 	%rd208, %rd1, %rd207;
	ld.global.f32 	%f65, [%rd208];
	add.f32 	%f66, %f64, %f65;
	ld.global.u32 	%r368, [%rd261];
	mad.lo.s32 	%r369, %r366, %r1, %r368;
	mul.wide.s32 	%rd209, %r369, 4;
	add.s64 	%rd210, %rd1, %rd209;
	ld.global.f32 	%f67, [%rd210];
	add.f32 	%f68, %f66, %f67;
	ld.global.u32 	%r370, [%rd261+4];
	mad.lo.s32 	%r371, %r368, %r1, %r370;
	mul.wide.s32 	%rd211, %r371, 4;
	add.s64 	%rd212, %rd1, %rd211;
	ld.global.f32 	%f69, [%rd212];
	add.f32 	%f70, %f68, %f69;
	ld.global.u32 	%r372, [%rd261+8];
	mad.lo.s32 	%r373, %r370, %r1, %r372;
	mul.wide.s32 	%rd213, %r373, 4;
	add.s64 	%rd214, %rd1, %rd213;
	ld.global.f32 	%f71, [%rd214];
	add.f32 	%f72, %f70, %f71;
	ld.global.u32 	%r374, [%rd261+12];
	mad.lo.s32 	%r375, %r372, %r1, %r374;
	mul.wide.s32 	%rd215, %r375, 4;
	add.s64 	%rd216, %rd1, %rd215;
	ld.global.f32 	%f73, [%rd216];
	add.f32 	%f74, %f72, %f73;
	ld.global.u32 	%r474, [%rd261+16];
	mad.lo.s32 	%r376, %r374, %r1, %r474;
	mul.wide.s32 	%rd217, %r376, 4;
	add.s64 	%rd218, %rd1, %rd217;
	ld.global.f32 	%f75, [%rd218];
	add.f32 	%f105, %f74, %f75;
	add.s32 	%r467, %r467, 8;
	add.s64 	%rd261, %rd261, 32;
	setp.eq.s32 	%p69, %r467, 0;
	mov.u32 	%r476, %r90;
	@%p69 bra 	$L__BB0_84;
	bra.uni 	$L__BB0_83;
$L__BB0_84:
	and.b32  	%r377, %r58, 7;
	setp.eq.s32 	%p70, %r377, 0;
	@%p70 bra 	$L__BB0_105;
	setp.lt.u32 	%p71, %r86, 3;
	@%p71 bra 	$L__BB0_87;
	mul.wide.u32 	%rd219, %r476, 4;
	add.s64 	%rd220, %rd8, %rd219;
	ld.global.u32 	%r378, [%rd220+4];
	mad.lo.s32 	%r379, %r474, %r1, %r378;
	mul.wide.s32 	%rd221, %r379, 4;
	add.s64 	%rd222, %rd1, %rd221;
	ld.global.f32 	%f77, [%rd222];
	add.f32 	%f78, %f105, %f77;
	ld.global.u32 	%r380, [%rd220+8];
	mad.lo.s32 	%r381, %r378, %r1, %r380;
	mul.wide.s32 	%rd223, %r381, 4;
	add.s64 	%rd224, %rd1, %rd223;
	ld.global.f32 	%f79, [%rd224];
	add.f32 	%f80, %f78, %f79;
	ld.global.u32 	%r382, [%rd220+12];
	mad.lo.s32 	%r383, %r380, %r1, %r382;
	mul.wide.s32 	%rd225, %r383, 4;
	add.s64 	%rd226, %rd1, %rd225;
	ld.global.f32 	%f81, [%rd226];
	add.f32 	%f82, %f80, %f81;
	add.s32 	%r476, %r476, 4;
	ld.global.u32 	%r384, [%rd220+16];
	mad.lo.s32 	%r385, %r382, %r1, %r384;
	mul.wide.s32 	%rd227, %r385, 4;
	add.s64 	%rd228, %rd1, %rd227;
	ld.global.f32 	%f83, [%rd228];
	add.f32 	%f105, %f82, %f83;
$L__BB0_87:
	setp.eq.s32 	%p72, %r91, 0;
	@%p72 bra 	$L__BB0_105;
	setp.eq.s32 	%p73, %r87, 1;
	@%p73 bra 	$L__BB0_90;
	mul.wide.u32 	%rd229, %r476, 4;
	add.s64 	%rd230, %rd8, %rd229;
	ld.global.u32 	%r386, [%rd230];
	ld.global.u32 	%r387, [%rd230+4];
	mad.lo.s32 	%r388, %r386, %r1, %r387;
	mul.wide.s32 	%rd231, %r388, 4;
	add.s64 	%rd232, %rd1, %rd231;
	ld.global.f32 	%f85, [%rd232];
	add.f32 	%f86, %f105, %f85;
	add.s32 	%r476, %r476, 2;
	ld.global.u32 	%r389, [%rd230+8];
	mad.lo.s32 	%r390, %r387, %r1, %r389;
	mul.wide.s32 	%rd233, %r390, 4;
	add.s64 	%rd234, %rd1, %rd233;
	ld.global.f32 	%f87, [%rd234];
	add.f32 	%f105, %f86, %f87;
$L__BB0_90:
	setp.eq.s32 	%p74, %r92, 0;
	@%p74 bra 	$L__BB0_105;
	mul.wide.u32 	%rd235, %r476, 4;
	add.s64 	%rd236, %rd8, %rd235;
	ld.global.u32 	%r391, [%rd236];
	ld.global.u32 	%r392, [%rd236+4];
	mad.lo.s32 	%r393, %r391, %r1, %r392;
	mul.wide.s32 	%rd237, %r393, 4;
	add.s64 	%rd238, %rd1, %rd237;
	ld.global.f32 	%f88, [%rd238];
	add.f32 	%f105, %f105, %f88;
	bra.uni 	$L__BB0_105;
$L__BB0_92:
	setp.lt.u32 	%p77, %r58, 15;
	mov.b32 	%r472, 0;
	@%p77 bra 	$L__BB0_95;
	mov.b32 	%r469, 0;
$L__BB0_94:
	.pragma "nounroll";
	cvt.u64.u32 	%rd239, %r469;
	mul.wide.u32 	%rd240, %r469, 4;
	add.s64 	%rd241, %rd8, %rd240;
	ld.global.u32 	%r396, [%rd241];
	add.s64 	%rd242, %rd239, %rd7;
	shl.b64 	%rd243, %rd242, 2;
	add.s64 	%rd244, %rd2, %rd243;
	st.global.u32 	[%rd244], %r396;
	ld.global.u32 	%r397, [%rd241+4];
	st.global.u32 	[%rd244+4], %r397;
	ld.global.u32 	%r398, [%rd241+8];
	st.global.u32 	[%rd244+8], %r398;
	ld.global.u32 	%r399, [%rd241+12];
	st.global.u32 	[%rd244+12], %r399;
	ld.global.u32 	%r400, [%rd241+16];
	st.global.u32 	[%rd244+16], %r400;
	ld.global.u32 	%r401, [%rd241+20];
	st.global.u32 	[%rd244+20], %r401;
	ld.global.u32 	%r402, [%rd241+24];
	st.global.u32 	[%rd244+24], %r402;
	ld.global.u32 	%r403, [%rd241+28];
	st.global.u32 	[%rd244+28], %r403;
	ld.global.u32 	%r404, [%rd241+32];
	st.global.u32 	[%rd244+32], %r404;
	ld.global.u32 	%r405, [%rd241+36];
	st.global.u32 	[%rd244+36], %r405;
	ld.global.u32 	%r406, [%rd241+40];
	st.global.u32 	[%rd244+40], %r406;
	ld.global.u32 	%r407, [%rd241+44];
	st.global.u32 	[%rd244+44], %r407;
	ld.global.u32 	%r408, [%rd241+48];
	st.global.u32 	[%rd244+48], %r408;
	ld.global.u32 	%r409, [%rd241+52];
	st.global.u32 	[%rd244+52], %r409;
	ld.global.u32 	%r410, [%rd241+56];
	st.global.u32 	[%rd244+56], %r410;
	ld.global.u32 	%r411, [%rd241+60];
	st.global.u32 	[%rd244+60], %r411;
	add.s32 	%r469, %r469, 16;
	and.b32  	%r472, %r1, 2147483632;
	setp.eq.s32 	%p78, %r469, %r472;
	@%p78 bra 	$L__BB0_95;
	bra.uni 	$L__BB0_94;
$L__BB0_95:
	setp.eq.s32 	%p79, %r88, 0;
	@%p79 bra 	$L__BB0_107;
	add.s32 	%r412, %r88, -1;
	setp.lt.u32 	%p80, %r412, 7;
	@%p80 bra 	$L__BB0_98;
	cvt.u64.u32 	%rd245, %r472;
	mul.wide.u32 	%rd246, %r472, 4;
	add.s64 	%rd247, %rd8, %rd246;
	ld.global.u32 	%r413, [%rd247];
	add.s64 	%rd248, %rd245, %rd7;
	shl.b64 	%rd249, %rd248, 2;
	add.s64 	%rd250, %rd2, %rd249;
	st.global.u32 	[%rd250], %r413;
	ld.global.u32 	%r414, [%rd247+4];
	st.global.u32 	[%rd250+4], %r414;
	ld.global.u32 	%r415, [%rd247+8];
	st.global.u32 	[%rd250+8], %r415;
	ld.global.u32 	%r416, [%rd247+12];
	st.global.u32 	[%rd250+12], %r416;
	ld.global.u32 	%r417, [%rd247+16];
	st.global.u32 	[%rd250+16], %r417;
	ld.global.u32 	%r418, [%rd247+20];
	st.global.u32 	[%rd250+20], %r418;
	ld.global.u32 	%r419, [%rd247+24];
	st.global.u32 	[%rd250+24], %r419;
	ld.global.u32 	%r420, [%rd247+28];
	st.global.u32 	[%rd250+28], %r420;
	add.s32 	%r472, %r472, 8;
$L__BB0_98:
	setp.eq.s32 	%p81, %r89, 0;
	@%p81 bra 	$L__BB0_107;
	add.s32 	%r421, %r89, -1;
	setp.lt.u32 	%p82, %r421, 3;
	@%p82 bra 	$L__BB0_101;
	cvt.u64.u32 	%rd251, %r472;
	mul.wide.u32 	%rd252, %r472, 4;
	add.s64 	%rd253, %rd8, %rd252;
	ld.global.u32 	%r422, [%rd253];
	add.s64 	%rd254, %rd251, %rd7;
	shl.b64 	%rd255, %rd254, 2;
	add.s64 	%rd256, %rd2, %rd255;
	st.global.u32 	[%rd256], %r422;
	ld.global.u32 	%r423, [%rd253+4];
	st.global.u32 	[%rd256+4], %r423;
	ld.global.u32 	%r424, [%rd253+8];
	st.global.u32 	[%rd256+8], %r424;
	ld.global.u32 	%r425, [%rd253+12];
	st.global.u32 	[%rd256+12], %r425;
	add.s32 	%r472, %r472, 4;
$L__BB0_101:
	setp.eq.s32 	%p83, %r93, 0;
	@%p83 bra 	$L__BB0_107;
	setp.eq.s32 	%p84, %r93, 1;
	cvt.u64.u32 	%rd257, %r472;
	mul.wide.u32 	%rd258, %r472, 4;
	add.s64 	%rd18, %rd8, %rd258;
	ld.global.u32 	%r426, [%rd18];
	add.s64 	%rd259, %rd257, %rd7;
	shl.b64 	%rd260, %rd259, 2;
	add.s64 	%rd19, %rd2, %rd260;
	st.global.u32 	[%rd19], %r426;
	@%p84 bra 	$L__BB0_107;
	setp.eq.s32 	%p85, %r93, 2;
	ld.global.u32 	%r427, [%rd18+4];
	st.global.u32 	[%rd19+4], %r427;
	@%p85 bra 	$L__BB0_107;
	ld.global.u32 	%r428, [%rd18+8];
	st.global.u32 	[%rd19+8], %r428;
	bra.uni 	$L__BB0_107;
$L__BB0_105:
	ld.global.f32 	%f89, [%rd11];
	setp.lt.f32 	%p75, %f105, %f89;
	@%p75 bra 	$L__BB0_106;
	bra.uni 	$L__BB0_108;
$L__BB0_106:
	setp.gt.s32 	%p76, %r1, 0;
	@%p76 bra 	$L__BB0_92;
$L__BB0_107:
	st.global.f32 	[%rd11], %f105;
$L__BB0_108:
	ld.global.u32 	%r430, [%rd15];
	add.s32 	%r431, %r430, 1;
	st.global.u32 	[%rd15], %r431;
	mov.b32 	%r94, 0;
	bra.uni 	$L__BB0_77;
$L__BB0_109:
	setp.gt.s32 	%p55, %r1, 0;
	@%p55 bra 	$L__BB0_114;
	mov.b32 	%r481, 0;
$L__BB0_111:
	mul.wide.s32 	%rd172, %r481, 4;
	add.s64 	%rd21, %rd12, %rd172;
	ld.global.u32 	%r126, [%rd21];
	setp.ge.s32 	%p56, %r126, %r481;
	@%p56 bra 	$L__BB0_128;
	and.b32  	%r324, %r481, 1;
	setp.eq.b32 	%p57, %r324, 1;
	@%p57 bra 	$L__BB0_124;
	add.s64 	%rd178, %rd13, %rd172;
	ld.global.u32 	%r327, [%rd13];
	ld.global.u32 	%r328, [%rd178];
	st.global.u32 	[%rd13], %r328;
	st.global.u32 	[%rd178], %r327;
	bra.uni 	$L__BB0_125;
$L__BB0_114:
	mov.b32 	%r478, 0;
	shl.b64 	%rd190, %rd7, 2;
	add.s64 	%rd191, %rd2, %rd190;
$L__BB0_115:
	mul.wide.s32 	%rd181, %r478, 4;
	add.s64 	%rd20, %rd12, %rd181;
	ld.global.u32 	%r119, [%rd20];
	setp.lt.s32 	%p60, %r119, %r478;
	@%p60 bra 	$L__BB0_117;
	mov.b32 	%r336, 0;
	st.global.u32 	[%rd20], %r336;
	add.s32 	%r478, %r478, 1;
	bra.uni 	$L__BB0_122;
$L__BB0_117:
	and.b32  	%r337, %r478, 1;
	setp.eq.b32 	%p61, %r337, 1;
	not.pred 	%p62, %p61;
	@%p62 bra 	$L__BB0_119;
	mul.wide.s32 	%rd182, %r119, 4;
	add.s64 	%rd183, %rd13, %rd182;
	add.s64 	%rd185, %rd13, %rd181;
	ld.global.u32 	%r338, [%rd183];
	ld.global.u32 	%r339, [%rd185];
	st.global.u32 	[%rd183], %r339;
	st.global.u32 	[%rd185], %r338;
	bra.uni 	$L__BB0_120;
$L__BB0_119:
	add.s64 	%rd187, %rd13, %rd181;
	ld.global.u32 	%r340, [%rd13];
	ld.global.u32 	%r341, [%rd187];
	st.global.u32 	[%rd13], %r341;
	st.global.u32 	[%rd187], %r340;
$L__BB0_120:
	ld.global.u32 	%r342, [%rd10+-4];
	ld.global.u32 	%r121, [%rd8];
	mad.lo.s32 	%r343, %r342, %r1, %r121;
	mul.wide.s32 	%rd188, %r343, 4;
	add.s64 	%rd189, %rd1, %rd188;
	ld.global.f32 	%f27, [%rd189];
	ld.global.f32 	%f59, [%rd11];
	setp.lt.f32 	%p63, %f27, %f59;
	@%p63 bra 	$L__BB0_123;
$L__BB0_121:
	ld.global.u32 	%r345, [%rd20];
	add.s32 	%r346, %r345, 1;
	st.global.u32 	[%rd20], %r346;
	mov.b32 	%r478, 0;
$L__BB0_122:
	setp.lt.s32 	%p64, %r478, %r42;
	@%p64 bra 	$L__BB0_115;
	bra.uni 	$L__BB0_130;
$L__BB0_123:
	st.global.u32 	[%rd191], %r121;
	st.global.f32 	[%rd11], %f27;
	bra.uni 	$L__BB0_121;
$L__BB0_124:
	mul.wide.s32 	%rd173, %r126, 4;
	add.s64 	%rd174, %rd13, %rd173;
	add.s64 	%rd176, %rd13, %rd172;
	ld.global.u32 	%r325, [%rd174];
	ld.global.u32 	%r326, [%rd176];
	st.global.u32 	[%rd174], %r326;
	st.global.u32 	[%rd176], %r325;
$L__BB0_125:
	ld.global.u32 	%r329, [%rd10+-4];
	ld.global.u32 	%r330, [%rd8];
	mad.lo.s32 	%r331, %r329, %r1, %r330;
	mul.wide.s32 	%rd179, %r331, 4;
	add.s64 	%rd180, %rd1, %rd179;
	ld.global.f32 	%f28, [%rd180];
	ld.global.f32 	%f58, [%rd11];
	setp.geu.f32 	%p58, %f28, %f58;
	@%p58 bra 	$L__BB0_127;
	st.global.f32 	[%rd11], %f28;
$L__BB0_127:
	ld.global.u32 	%r333, [%rd21];
	add.s32 	%r334, %r333, 1;
	st.global.u32 	[%rd21], %r334;
	mov.b32 	%r481, 0;
	bra.uni 	$L__BB0_129;
$L__BB0_128:
	mov.b32 	%r323, 0;
	st.global.u32 	[%rd21], %r323;
	add.s32 	%r481, %r481, 1;
$L__BB0_129:
	setp.lt.s32 	%p59, %r481, %r42;
	@%p59 bra 	$L__BB0_111;
$L__BB0_130:
	ret;

}


// ===== COMPILED SASS (sm_100) =====

	.target	sm_100

	.elftype	@"ET_EXEC"


//--------------------- .note.nv.tkinfo           --------------------------
	.section	.note.nv.tkinfo,"",@"SHT_NOTE"
	.sectionflags	@"SHF_NOTE_NV_TKINFO"
	.tkinfo
        /*0018*/ 	.word	0x00000002
        /*0030*/ 	.string	""
        /*0030*/ 	.string	"ptxas"
        /*0030*/ 	.string	"Cuda compilation tools, release 13.0, V13.0.88"
        /*0030*/ 	.string	"Build cuda_13.0.r13.0/compiler.36424714_0"
        /*0030*/ 	.string	"-arch sm_100 -m 64 "



//--------------------- .note.nv.cuinfo           --------------------------
	.section	.note.nv.cuinfo,"",@"SHT_NOTE"
	.sectionflags	@"SHF_NOTE_NV_CUINFO"
        /*0018*/ 	.short	0x0002
        /*001a*/ 	.short	0x0064
        /*001c*/ 	.short	0x0082
	.zero		2


//--------------------- .nv.info                  --------------------------
	.section	.nv.info,"",@"SHT_CUDA_INFO"
	.align	4


	//----- nvinfo : EIATTR_REGCOUNT
	.align		4
        /*0000*/ 	.byte	0x04, 0x2f
        /*0002*/ 	.short	(.L_1 - .L_0)
	.align		4
.L_0:
        /*0004*/ 	.word	index@(_ZN32_GLOBAL__N__1754b9be_4_k_cu_main18calculateBestRouteENS_8MetadataENS_14DevicePointersE)
        /*0008*/ 	.word	0x00000020


	//----- nvinfo : EIATTR_FRAME_SIZE
	.align		4
.L_1:
        /*000c*/ 	.byte	0x04, 0x11
        /*000e*/ 	.short	(.L_3 - .L_2)
	.align		4
.L_2:
        /*0010*/ 	.word	index@(_ZN32_GLOBAL__N__1754b9be_4_k_cu_main18calculateBestRouteENS_8MetadataENS_14DevicePointersE)
        /*0014*/ 	.word	0x00000000


	//----- nvinfo : EIATTR_MIN_STACK_SIZE
	.align		4
.L_3:
        /*0018*/ 	.byte	0x04, 0x12
        /*001a*/ 	.short	(.L_5 - .L_4)
	.align		4
.L_4:
        /*001c*/ 	.word	index@(_ZN32_GLOBAL__N__1754b9be_4_k_cu_main18calculateBestRouteENS_8MetadataENS_14DevicePointersE)
        /*0020*/ 	.word	0x00000000
.L_5:


//--------------------- .nv.compat                --------------------------
	.section	.nv.compat,"",@"SHT_CUDA_COMPAT_INFO"
	.align	4
        /*0000*/ 	.byte	0x02, 0x09, 0x00, 0x00, 0x02, 0x02, 0x01, 0x00, 0x02, 0x05, 0x05, 0x00, 0x03, 0x07, 0x01, 0x01
        /*0010*/ 	.byte	0x02, 0x03, 0x00, 0x00, 0x02, 0x06, 0x01, 0x00, 0x04, 0x0b, 0x08, 0x00, 0x09, 0x00, 0x00, 0x00
        /*0020*/ 	.byte	0x00, 0x00, 0x00, 0x00


//--------------------- .nv.info._ZN32_GLOBAL__N__1754b9be_4_k_cu_main18calculateBestRouteENS_8MetadataENS_14DevicePointersE --------------------------
	.section	.nv.info._ZN32_GLOBAL__N__1754b9be_4_k_cu_main18calculateBestRouteENS_8MetadataENS_14DevicePointersE,"",@"SHT_CUDA_INFO"
	.sectionflags	@""
	.align	4


	//----- nvinfo : EIATTR_CUDA_API_VERSION
	.align		4
        /*0000*/ 	.byte	0x04, 0x37
        /*0002*/ 	.short	(.L_7 - .L_6)
.L_6:
        /*0004*/ 	.word	0x00000082


	//----- nvinfo : EIATTR_KPARAM_INFO
	.align		4
.L_7:
        /*0008*/ 	.byte	0x04, 0x17
        /*000a*/ 	.short	(.L_9 - .L_8)
.L_8:
        /*000c*/ 	.word	0x00000000
        /*0010*/ 	.short	0x0001
        /*0012*/ 	.short	0x0018
        /*0014*/ 	.byte	0x00, 0xf0, 0xc1, 0x00


	//----- nvinfo : EIATTR_KPARAM_INFO
	.align		4
.L_9:
        /*0018*/ 	.byte	0x04, 0x17
        /*001a*/ 	.short	(.L_11 - .L_10)
.L_10:
        /*001c*/ 	.word	0x00000000
        /*0020*/ 	.short	0x0000
        /*0022*/ 	.short	0x0000
        /*0024*/ 	.byte	0x00, 0xf0, 0x61, 0x00


	//----- nvinfo : EIATTR_SPARSE_MMA_MASK
	.align		4
.L_11:
        /*0028*/ 	.byte	0x03, 0x50
        /*002a*/ 	.short	0x0000


	//----- nvinfo : EIATTR_MAXREG_COUNT
	.align		4
        /*002c*/ 	.byte	0x03, 0x1b
        /*002e*/ 	.short	0x00ff


	//----- nvinfo : EIATTR_MERCURY_ISA_VERSION
	.align		4
        /*0030*/ 	.byte	0x03, 0x5f
        /*0032*/ 	.short	0x0101


	//----- nvinfo : EIATTR_VRC_CTA_INIT_COUNT
	.align		4
        /*0034*/ 	.byte	0x02, 0x4a
	.zero		1
	.zero		1


	//----- nvinfo : EIATTR_EXIT_INSTR_OFFSETS
	.align		4
        /*0038*/ 	.byte	0x04, 0x1c
        /*003a*/ 	.short	(.L_13 - .L_12)


	//   ....[0]....
.L_12:
        /*003c*/ 	.word	0x00000070


	//   ....[1]....
        /*0040*/ 	.word	0x00002c30


	//   ....[2]....
        /*0044*/ 	.word	0x00002c70


	//   ....[3]....
        /*0048*/ 	.word	0x00004240


	//   ....[4]....
        /*004c*/ 	.word	0x000044d0


	//   ....[5]....
        /*0050*/ 	.word	0x00004780


	//----- nvinfo : EIATTR_CRS_STACK_SIZE
	.align		4
.L_13:
        /*0054*/ 	.byte	0x04, 0x1e
        /*0056*/ 	.short	(.L_15 - .L_14)
.L_14:
        /*0058*/ 	.word	0x00000000


	//----- nvinfo : EIATTR_CBANK_PARAM_SIZE
	.align		4
.L_15:
        /*005c*/ 	.byte	0x03, 0x19
        /*005e*/ 	.short	0x0048


	//----- nvinfo : EIATTR_PARAM_CBANK
	.align		4
        /*0060*/ 	.byte	0x04, 0x0a
        /*0062*/ 	.short	(.L_17 - .L_16)
	.align		4
.L_16:
        /*0064*/ 	.word	index@(.nv.constant0._ZN32_GLOBAL__N__1754b9be_4_k_cu_main18calculateBestRouteENS_8MetadataENS_14DevicePointersE)
        /*0068*/ 	.short	0x0380
        /*006a*/ 	.short	0x0048


	//----- nvinfo : EIATTR_SW_WAR
	.align		4
.L_17:
        /*006c*/ 	.byte	0x04, 0x36
        /*006e*/ 	.short	(.L_19 - .L_18)
.L_18:
        /*0070*/ 	.word	0x00000008
.L_19:


//--------------------- .nv.callgraph             --------------------------
	.section	.nv.callgraph,"",@"SHT_CUDA_CALLGRAPH"
	.align	4
	.sectionentsize	8
	.align		4
        /*0000*/ 	.word	0x00000000
	.align		4
        /*0004*/ 	.word	0xffffffff
	.align		4
        /*0008*/ 	.word	0x00000000
	.align		4
        /*000c*/ 	.word	0xfffffffe
	.align		4
        /*0010*/ 	.word	0x00000000
	.align		4
        /*0014*/ 	.word	0xfffffffd
	.align		4
        /*0018*/ 	.word	0x00000000
	.align		4
        /*001c*/ 	.word	0xfffffffc


//--------------------- .text._ZN32_GLOBAL__N__1754b9be_4_k_cu_main18calculateBestRouteENS_8MetadataENS_14DevicePointersE --------------------------
	.section	.text._ZN32_GLOBAL__N__1754b9be_4_k_cu_main18calculateBestRouteENS_8MetadataENS_14DevicePointersE,"ax",@progbits
	.align	128
.text._ZN32_GLOBAL__N__1754b9be_4_k_cu_main18calculateBestRouteENS_8MetadataENS_14DevicePointersE:
        .type           _ZN32_GLOBAL__N__1754b9be_4_k_cu_main18calculateBestRouteENS_8MetadataENS_14DevicePointersE,@function
        .size           _ZN32_GLOBAL__N__1754b9be_4_k_cu_main18calculateBestRouteENS_8MetadataENS_14DevicePointersE,(.L_x_53 - _ZN32_GLOBAL__N__1754b9be_4_k_cu_main18calculateBestRouteENS_8MetadataENS_14DevicePointersE)
        .other          _ZN32_GLOBAL__N__1754b9be_4_k_cu_main18calculateBestRouteENS_8MetadataENS_14DevicePointersE,@"STO_CUDA_ENTRY STV_DEFAULT"
_ZN32_GLOBAL__N__1754b9be_4_k_cu_main18calculateBestRouteENS_8MetadataENS_14DevicePointersE:
[----:B------:R-:W-:Y:S01]  /*0000*/  LDC R1, c[0x0][0x37c] ;  /* 0x0000df00ff017b82 */ /* 0x000fe20000000800 */
[----:B------:R-:W0:Y:S07]  /*0010*/  S2R R3, SR_TID.X ;  /* 0x0000000000037919 */ /* 0x000e2e0000002100 */
[----:B------:R-:W0:Y:S01]  /*0020*/  S2UR UR4, SR_CTAID.X ;  /* 0x00000000000479c3 */ /* 0x000e220000002500 */
[----:B------:R-:W1:Y:S07]  /*0030*/  LDCU UR5, c[0x0][0x390] ;  /* 0x00007200ff0577ac */ /* 0x000e6e0008000800 */
[----:B------:R-:W0:Y:S02]  /*0040*/  LDC R2, c[0x0][0x360] ;  /* 0x0000d800ff027b82 */ /* 0x000e240000000800 */
[----:B0-----:R-:W-:-:S05]  /*0050*/  IMAD R2, R2, UR4, R3 ;  /* 0x0000000402027c24 */ /* 0x001fca000f8e0203 */
[----:B-1----:R-:W-:-:S13]  /*0060*/  ISETP.GE.AND P0, PT, R2, UR5, PT ;  /* 0x0000000502007c0c */ /* 0x002fda000bf06270 */
[----:B------:R-:W-:Y:S05]  /*0070*/  @P0 EXIT ;  /* 0x000000000000094d */ /* 0x000fea0003800000 */
[----:B------:R-:W0:Y:S01]  /*0080*/  LDCU UR6, c[0x0][0x388] ;  /* 0x00007100ff0677ac */ /* 0x000e220008000800 */
[----:B------:R-:W1:Y:S01]  /*0090*/  LDC.64 R6, c[0x0][0x3b0] ;  /* 0x0000ec00ff067b82 */ /* 0x000e620000000a00 */
[----:B------:R-:W2:Y:S01]  /*00a0*/  LDCU.64 UR8, c[0x0][0x358] ;  /* 0x00006b00ff0877ac */ /* 0x000ea20008000a00 */
[----:B0-----:R-:W-:Y:S02]  /*00b0*/  UISETP.GE.AND UP0, UPT, UR6, 0x1, UPT ;  /* 0x000000010600788c */ /* 0x001fe4000bf06270 */
[----:B------:R-:W-:-:S05]  /*00c0*/  IMAD R0, R2, UR6, RZ ;  /* 0x0000000602007c24 */ /* 0x000fca000f8e02ff */
[----:B------:R-:W-:Y:S01]  /*00d0*/  SHF.R.S32.HI R3, RZ, 0x1f, R0 ;  /* 0x0000001fff037819 */ /* 0x000fe20000011400 */
[----:B-1----:R-:W-:Y:S01]  /*00e0*/  IMAD.WIDE R6, R0, 0x4, R6 ;  /* 0x0000000400067825 */ /* 0x002fe200078e0206 */
[----:B--2---:R-:W-:Y:S06]  /*00f0*/  BRA.U !UP0, `(.L_x_0) ;  /* 0x0000000508607547 */ /* 0x004fec000b800000 */
[----:B------:R-:W-:Y:S01]  /*0100*/  UIADD3 UR4, UPT, UPT, UR6, -0x1, URZ ;  /* 0xffffffff06047890 */ /* 0x000fe2000fffe0ff */
[----:B------:R-:W-:Y:S01]  /*0110*/  HFMA2 R9, -RZ, RZ, 0, 0 ;  /* 0x00000000ff097431 */ /* 0x000fe200000001ff */
[----:B------:R-:W-:Y:S02]  /*0120*/  ULOP3.LUT UR5, UR6, 0xf, URZ, 0xc0, !UPT ;  /* 0x0000000f06057892 */ /* 0x000fe4000f8ec0ff */
[----:B------:R-:W-:Y:S02]  /*0130*/  UISETP.GE.U32.AND UP0, UPT, UR4, 0xf, UPT ;  /* 0x0000000f0400788c */ /* 0x000fe4000bf06070 */
[----:B------:R-:W-:-:S07]  /*0140*/  UISETP.NE.AND UP1, UPT, UR5, URZ, UPT ;  /* 0x000000ff0500728c */ /* 0x000fce000bf25270 */
[----:B------:R-:W-:Y:S05]  /*0150*/  BRA.U !UP0, `(.L_x_1) ;  /* 0x0000000108987547 */ /* 0x000fea000b800000 */
[----:B------:R-:W-:Y:S01]  /*0160*/  ULOP3.LUT UR4, UR6, 0x7ffffff0, URZ, 0xc0, !UPT ;  /* 0x7ffffff006047892 */ /* 0x000fe2000f8ec0ff */
[----:B------:R-:W-:-:S05]  /*0170*/  MOV R11, RZ ;  /* 0x000000ff000b7202 */ /* 0x000fca0000000f00 */
[----:B------:R-:W-:-:S07]  /*0180*/  IMAD.U32 R9, RZ, RZ, UR4 ;  /* 0x00000004ff097e24 */ /* 0x000fce000f8e00ff */
.L_x_2:
[C---:B------:R-:W-:Y:S01]  /*0190*/  IADD3 R13, PT, PT, R11.reuse, 0x1, RZ ;  /* 0x000000010b0d7810 */ /* 0x040fe20007ffe0ff */
[C---:B------:R-:W-:Y:S01]  /*01a0*/  IMAD.WIDE.U32 R4, R11.reuse, 0x4, R6 ;  /* 0x000000040b047825 */ /* 0x040fe200078e0006 */
[C---:B------:R-:W-:Y:S02]  /*01b0*/  IADD3 R15, PT, PT, R11.reuse, 0x2, RZ ;  /* 0x000000020b0f7810 */ /* 0x040fe40007ffe0ff */
[C---:B------:R-:W-:Y:S01]  /*01c0*/  IADD3 R19, PT, PT, R11.reuse, 0x4, RZ ;  /* 0x000000040b137810 */ /* 0x040fe20007ffe0ff */
[C---:B------:R-:W-:Y:S01]  /*01d0*/  VIADD R17, R11.reuse, 0x3 ;  /* 0x000000030b117836 */ /* 0x040fe20000000000 */
[C---:B------:R-:W-:Y:S01]  /*01e0*/  IADD3 R21, PT, PT, R11.reuse, 0x5, RZ ;  /* 0x000000050b157810 */ /* 0x040fe20007ffe0ff */
[----:B------:R0:W-:Y:S01]  /*01f0*/  STG.E desc[UR8][R4.64+0x4], R13 ;  /* 0x0000040d04007986 */ /* 0x0001e2000c101908 */
[C---:B------:R-:W-:Y:S01]  /*0200*/  VIADD R23, R11.reuse, 0x6 ;  /* 0x000000060b177836 */ /* 0x040fe20000000000 */
[C---:B------:R-:W-:Y:S01]  /*0210*/  IADD3 R25, PT, PT, R11.reuse, 0x7, RZ ;  /* 0x000000070b197810 */ /* 0x040fe20007ffe0ff */
[C---:B------:R-:W-:Y:S01]  /*0220*/  VIADD R29, R11.reuse, 0x9 ;  /* 0x000000090b1d7836 */ /* 0x040fe20000000000 */
[----:B------:R1:W-:Y:S01]  /*0230*/  STG.E desc[UR8][R4.64+0x8], R15 ;  /* 0x0000080f04007986 */ /* 0x0003e2000c101908 */
[----:B------:R-:W-:-:S02]  /*0240*/  IADD3 R27, PT, PT, R11, 0x8, RZ ;  /* 0x000000080b1b7810 */ /* 0x000fc40007ffe0ff */
[C---:B------:R-:W-:Y:S01]  /*0250*/  IADD3 R8, PT, PT, R11.reuse, 0xa, RZ ;  /* 0x0000000a0b087810 */ /* 0x040fe20007ffe0ff */
[----:B------:R2:W-:Y:S04]  /*0260*/  STG.E desc[UR8][R4.64+0xc], R17 ;  /* 0x00000c1104007986 */ /* 0x0005e8000c101908 */
[----:B------:R3:W-:Y:S01]  /*0270*/  STG.E desc[UR8][R4.64+0x10], R19 ;  /* 0x0000101304007986 */ /* 0x0007e2000c101908 */
[----:B0-----:R-:W-:-:S03]  /*0280*/  IADD3 R13, PT, PT, R11, 0xb, RZ ;  /* 0x0000000b0b0d7810 */ /* 0x001fc60007ffe0ff */
[----:B------:R0:W-:Y:S01]  /*0290*/  STG.E desc[UR8][R4.64+0x14], R21 ;  /* 0x0000141504007986 */ /* 0x0001e2000c101908 */
[C---:B-1----:R-:W-:Y:S01]  /*02a0*/  VIADD R15, R11.reuse, 0xc ;  /* 0x0000000c0b0f7836 */ /* 0x042fe20000000000 */
[C---:B--2---:R-:W-:Y:S02]  /*02b0*/  IADD3 R17, PT, PT, R11.reuse, 0xd, RZ ;  /* 0x0000000d0b117810 */ /* 0x044fe40007ffe0ff */
[----:B------:R-:W-:Y:S01]  /*02c0*/  STG.E desc[UR8][R4.64+0x18], R23 ;  /* 0x0000181704007986 */ /* 0x000fe2000c101908 */
[----:B---3--:R-:W-:-:S03]  /*02d0*/  IADD3 R19, PT, PT, R11, 0xe, RZ ;  /* 0x0000000e0b137810 */ /* 0x008fc60007ffe0ff */
[----:B------:R-:W-:Y:S01]  /*02e0*/  STG.E desc[UR8][R4.64+0x1c], R25 ;  /* 0x00001c1904007986 */ /* 0x000fe2000c101908 */
[----:B0-----:R-:W-:-:S03]  /*02f0*/  VIADD R21, R11, 0xf ;  /* 0x0000000f0b157836 */ /* 0x001fc60000000000 */
[----:B------:R-:W-:Y:S04]  /*0300*/  STG.E desc[UR8][R4.64+0x20], R27 ;  /* 0x0000201b04007986 */ /* 0x000fe8000c101908 */
[----:B------:R-:W-:Y:S04]  /*0310*/  STG.E desc[UR8][R4.64+0x24], R29 ;  /* 0x0000241d04007986 */ /* 0x000fe8000c101908 */
[----:B------:R-:W-:Y:S04]  /*0320*/  STG.E desc[UR8][R4.64+0x28], R8 ;  /* 0x0000280804007986 */ /* 0x000fe8000c101908 */
[----:B------:R-:W-:Y:S04]  /*0330*/  STG.E desc[UR8][R4.64+0x2c], R13 ;  /* 0x00002c0d04007986 */ /* 0x000fe8000c101908 */
[----:B------:R-:W-:Y:S04]  /*0340*/  STG.E desc[UR8][R4.64+0x30], R15 ;  /* 0x0000300f04007986 */ /* 0x000fe8000c101908 */
[----:B------:R-:W-:Y:S04]  /*0350*/  STG.E desc[UR8][R4.64+0x34], R17 ;  /* 0x0000341104007986 */ /* 0x000fe8000c101908 */
[----:B------:R-:W-:Y:S04]  /*0360*/  STG.E desc[UR8][R4.64+0x38], R19 ;  /* 0x0000381304007986 */ /* 0x000fe8000c101908 */
[----:B------:R-:W-:Y:S04]  /*0370*/  STG.E desc[UR8][R4.64+0x3c], R21 ;  /* 0x00003c1504007986 */ /* 0x000fe8000c101908 */
[----:B------:R0:W-:Y:S02]  /*0380*/  STG.E desc[UR8][R4.64], R11 ;  /* 0x0000000b04007986 */ /* 0x0001e4000c101908 */
[----:B0-----:R-:W-:-:S04]  /*0390*/  IADD3 R11, PT, PT, R11, 0x10, RZ ;  /* 0x000000100b0b7810 */ /* 0x001fc80007ffe0ff */
[----:B------:R-:W-:-:S13]  /*03a0*/  ISETP.NE.AND P0, PT, R11, R9, PT ;  /* 0x000000090b00720c */ /* 0x000fda0003f05270 */
[----:B------:R-:W-:Y:S05]  /*03b0*/  @P0 BRA `(.L_x_2) ;  /* 0xfffffffc00740947 */ /* 0x000fea000383ffff */
.L_x_1:
[----:B------:R-:W-:Y:S05]  /*03c0*/  BRA.U !UP1, `(.L_x_0) ;  /* 0x0000000109ac7547 */ /* 0x000fea000b800000 */
[----:B------:R-:W-:Y:S02]  /*03d0*/  UISETP.GE.U32.AND UP0, UPT, UR5, 0x8, UPT ;  /* 0x000000080500788c */ /* 0x000fe4000bf06070 */
[----:B------:R-:W-:-:S04]  /*03e0*/  ULOP3.LUT UR4, UR6, 0x7, URZ, 0xc0, !UPT ;  /* 0x0000000706047892 */ /* 0x000fc8000f8ec0ff */
[----:B------:R-:W-:-:S03]  /*03f0*/  UISETP.NE.AND UP1, UPT, UR4, URZ, UPT ;  /* 0x000000ff0400728c */ /* 0x000fc6000bf25270 */
[----:B------:R-:W-:Y:S08]  /*0400*/  BRA.U !UP0, `(.L_x_3) ;  /* 0x0000000108447547 */ /* 0x000ff0000b800000 */
[C---:B------:R-:W-:Y:S01]  /*0410*/  IADD3 R11, PT, PT, R9.reuse, 0x1, RZ ;  /* 0x00000001090b7810 */ /* 0x040fe20007ffe0ff */
[C---:B------:R-:W-:Y:S01]  /*0420*/  IMAD.WIDE.U32 R4, R9.reuse, 0x4, R6 ;  /* 0x0000000409047825 */ /* 0x040fe200078e0006 */
[C---:B------:R-:W-:Y:S02]  /*0430*/  IADD3 R15, PT, PT, R9.reuse, 0x3, RZ ;  /* 0x00000003090f7810 */ /* 0x040fe40007ffe0ff */
[C---:B------:R-:W-:Y:S01]  /*0440*/  IADD3 R17, PT, PT, R9.reuse, 0x4, RZ ;  /* 0x0000000409117810 */ /* 0x040fe20007ffe0ff */
[C---:B------:R-:W-:Y:S01]  /*0450*/  VIADD R13, R9.reuse, 0x2 ;  /* 0x00000002090d7836 */ /* 0x040fe20000000000 */
[C---:B------:R-:W-:Y:S01]  /*0460*/  IADD3 R21, PT, PT, R9.reuse, 0x6, RZ ;  /* 0x0000000609157810 */ /* 0x040fe20007ffe0ff */
[C---:B------:R-:W-:Y:S01]  /*0470*/  VIADD R19, R9.reuse, 0x5 ;  /* 0x0000000509137836 */ /* 0x040fe20000000000 */
[C---:B------:R-:W-:Y:S01]  /*0480*/  IADD3 R23, PT, PT, R9.reuse, 0x7, RZ ;  /* 0x0000000709177810 */ /* 0x040fe20007ffe0ff */
        /* <DEDUP_REMOVED lines=8> */
[----:B0-----:R-:W-:-:S07]  /*0510*/  VIADD R9, R9, 0x8 ;  /* 0x0000000809097836 */ /* 0x001fce0000000000 */
.L_x_3:
[----:B------:R-:W-:Y:S05]  /*0520*/  BRA.U !UP1, `(.L_x_0) ;  /* 0x0000000109547547 */ /* 0x000fea000b800000 */
[----:B------:R-:W-:Y:S02]  /*0530*/  UISETP.GE.U32.AND UP0, UPT, UR4, 0x4, UPT ;  /* 0x000000040400788c */ /* 0x000fe4000bf06070 */
[----:B------:R-:W-:-:S04]  /*0540*/  ULOP3.LUT UR5, UR6, 0x3, URZ, 0xc0, !UPT ;  /* 0x0000000306057892 */ /* 0x000fc8000f8ec0ff */
[----:B------:R-:W-:-:S03]  /*0550*/  UISETP.NE.AND UP1, UPT, UR5, URZ, UPT ;  /* 0x000000ff0500728c */ /* 0x000fc6000bf25270 */
[----:B------:R-:W-:Y:S08]  /*0560*/  BRA.U !UP0, `(.L_x_4) ;  /* 0x0000000108247547 */ /* 0x000ff0000b800000 */
[C---:B------:R-:W-:Y:S01]  /*0570*/  IADD3 R11, PT, PT, R9.reuse, 0x1, RZ ;  /* 0x00000001090b7810 */ /* 0x040fe20007ffe0ff */
[C---:B------:R-:W-:Y:S01]  /*0580*/  IMAD.WIDE.U32 R4, R9.reuse, 0x4, R6 ;  /* 0x0000000409047825 */ /* 0x040fe200078e0006 */
[----:B------:R-:W-:-:S03]  /*0590*/  IADD3 R13, PT, PT, R9, 0x2, RZ ;  /* 0x00000002090d7810 */ /* 0x000fc60007ffe0ff */
[C---:B------:R-:W-:Y:S01]  /*05a0*/  VIADD R15, R9.reuse, 0x3 ;  /* 0x00000003090f7836 */ /* 0x040fe20000000000 */
[----:B------:R-:W-:Y:S04]  /*05b0*/  STG.E desc[UR8][R4.64+0x4], R11 ;  /* 0x0000040b04007986 */ /* 0x000fe8000c101908 */
[----:B------:R-:W-:Y:S04]  /*05c0*/  STG.E desc[UR8][R4.64+0x8], R13 ;  /* 0x0000080d04007986 */ /* 0x000fe8000c101908 */
[----:B------:R-:W-:Y:S04]  /*05d0*/  STG.E desc[UR8][R4.64+0xc], R15 ;  /* 0x00000c0f04007986 */ /* 0x000fe8000c101908 */
[----:B------:R0:W-:Y:S02]  /*05e0*/  STG.E desc[UR8][R4.64], R9 ;  /* 0x0000000904007986 */ /* 0x0001e4000c101908 */
[----:B0-----:R-:W-:-:S07]  /*05f0*/  IADD3 R9, PT, PT, R9, 0x4, RZ ;  /* 0x0000000409097810 */ /* 0x001fce0007ffe0ff */
.L_x_4:
[----:B------:R-:W-:Y:S05]  /*0600*/  BRA.U !UP1, `(.L_x_0) ;  /* 0x00000001091c7547 */ /* 0x000fea000b800000 */
[----:B------:R-:W-:-:S05]  /*0610*/  UMOV UR4, URZ ;  /* 0x000000ff00047c82 */ /* 0x000fca0008000000 */
.L_x_5:
[----:B------:R-:W-:Y:S01]  /*0620*/  UIADD3 UR4, UPT, UPT, UR4, 0x1, URZ ;  /* 0x0000000104047890 */ /* 0x000fe2000fffe0ff */
[----:B------:R-:W-:-:S03]  /*0630*/  IMAD.WIDE.U32 R4, R9, 0x4, R6 ;  /* 0x0000000409047825 */ /* 0x000fc600078e0006 */
[----:B------:R-:W-:Y:S02]  /*0640*/  UISETP.NE.AND UP0, UPT, UR4, UR5, UPT ;  /* 0x000000050400728c */ /* 0x000fe4000bf05270 */
[----:B------:R0:W-:Y:S02]  /*0650*/  STG.E desc[UR8][R4.64], R9 ;  /* 0x0000000904007986 */ /* 0x0001e4000c101908 */
[----:B0-----:R-:W-:-:S05]  /*0660*/  IADD3 R9, PT, PT, R9, 0x1, RZ ;  /* 0x0000000109097810 */ /* 0x001fca0007ffe0ff */
[----:B------:R-:W-:Y:S05]  /*0670*/  BRA.U UP0, `(.L_x_5) ;  /* 0xfffffffd00e87547 */ /* 0x000fea000b83ffff */
.L_x_0:
[----:B------:R-:W0:Y:S02]  /*0680*/  LDCU UR7, c[0x0][0x394] ;  /* 0x00007280ff0777ac */ /* 0x000e240008000800 */
[----:B0-----:R-:W-:-:S09]  /*0690*/  UISETP.GE.AND UP0, UPT, UR7, 0x1, UPT ;  /* 0x000000010700788c */ /* 0x001fd2000bf06270 */
[----:B------:R-:W-:Y:S05]  /*06a0*/  BRA.U !UP0, `(.L_x_6) ;  /* 0x0000001508a87547 */ /* 0x000fea000b800000 */
[----:B------:R-:W0:Y:S01]  /*06b0*/  LDC.64 R4, c[0x0][0x3b8] ;  /* 0x0000ee00ff047b82 */ /* 0x000e220000000a00 */
[----:B------:R-:W1:Y:S01]  /*06c0*/  LDCU UR4, c[0x0][0x394] ;  /* 0x00007280ff0477ac */ /* 0x000e620008000800 */
[----:B------:R-:W-:Y:S02]  /*06d0*/  IMAD R9, R2, UR7, RZ ;  /* 0x0000000702097c24 */ /* 0x000fe4000f8e02ff */
[----:B------:R-:W-:Y:S01]  /*06e0*/  IMAD.MOV.U32 R10, RZ, RZ, R2 ;  /* 0x000000ffff0a7224 */ /* 0x000fe200078e0002 */
[----:B------:R-:W-:Y:S02]  /*06f0*/  UISETP.GE.U32.AND UP1, UPT, UR7, 0x4, UPT ;  /* 0x000000040700788c */ /* 0x000fe4000bf26070 */
[----:B------:R-:W-:-:S04]  /*0700*/  ULOP3.LUT UR10, UR7, 0x3, URZ, 0xc0, !UPT ;  /* 0x00000003070a7892 */ /* 0x000fc8000f8ec0ff */
[----:B------:R-:W-:Y:S01]  /*0710*/  UISETP.NE.AND UP0, UPT, UR10, URZ, UPT ;  /* 0x000000ff0a00728c */ /* 0x000fe2000bf05270 */
[----:B-1----:R-:W-:Y:S01]  /*0720*/  MOV R11, UR4 ;  /* 0x00000004000b7c02 */ /* 0x002fe20008000f00 */
[----:B0-----:R-:W-:Y:S01]  /*0730*/  IMAD.WIDE R4, R9, 0x4, R4 ;  /* 0x0000000409047825 */ /* 0x001fe200078e0204 */
[----:B------:R-:W-:Y:S08]  /*0740*/  BRA.U !UP1, `(.L_x_7) ;  /* 0x0000000909087547 */ /* 0x000ff0000b800000 */
[----:B------:R-:W-:Y:S01]  /*0750*/  IMAD.MOV.U32 R10, RZ, RZ, R2 ;  /* 0x000000ffff0a7224 */ /* 0x000fe200078e0002 */
[----:B------:R-:W-:Y:S01]  /*0760*/  MOV R11, UR4 ;  /* 0x00000004000b7c02 */ /* 0x000fe20008000f00 */
[----:B------:R-:W0:Y:S01]  /*0770*/  LDCU UR6, c[0x0][0x388] ;  /* 0x00007100ff0677ac */ /* 0x000e220008000800 */
[----:B------:R-:W-:Y:S01]  /*0780*/  ULOP3.LUT UR5, UR7, 0x7ffffffc, URZ, 0xc0, !UPT ;  /* 0x7ffffffc07057892 */ /* 0x000fe2000f8ec0ff */
[----:B------:R-:W-:-:S11]  /*0790*/  UMOV UR4, URZ ;  /* 0x000000ff00047c82 */ /* 0x000fd60008000000 */
.L_x_8:
[C---:B-1----:R-:W-:Y:S01]  /*07a0*/  IADD3 R19, PT, PT, R11.reuse, -0x1, RZ ;  /* 0xffffffff0b137810 */ /* 0x042fe20007ffe0ff */
[----:B------:R-:W-:Y:S01]  /*07b0*/  VIADD R15, R11, 0xfffffffe ;  /* 0xfffffffe0b0f7836 */ /* 0x000fe20000000000 */
[----:B------:R-:W-:Y:S01]  /*07c0*/  IABS R20, R10 ;  /* 0x0000000a00147213 */ /* 0x000fe20000000000 */
[----:B------:R-:W-:Y:S01]  /*07d0*/  UIADD3 UR4, UPT, UPT, UR4, 0x4, URZ ;  /* 0x0000000404047890 */ /* 0x000fe2000fffe0ff */
[----:B0-----:R-:W-:Y:S02]  /*07e0*/  IADD3 R17, PT, PT, -R19, UR6, RZ ;  /* 0x0000000613117c10 */ /* 0x001fe4000fffe1ff */
[----:B------:R-:W-:Y:S01]  /*07f0*/  IADD3 R12, PT, PT, -R15, UR6, RZ ;  /* 0x000000060f0c7c10 */ /* 0x000fe2000fffe1ff */
[----:B------:R-:W-:Y:S01]  /*0800*/  UISETP.NE.AND UP1, UPT, UR4, UR5, UPT ;  /* 0x000000050400728c */ /* 0x000fe2000bf25270 */
[----:B------:R-:W-:Y:S02]  /*0810*/  IABS R13, R17 ;  /* 0x00000011000d7213 */ /* 0x000fe40000000000 */
[----:B------:R-:W-:-:S02]  /*0820*/  IABS R18, R12 ;  /* 0x0000000c00127213 */ /* 0x000fc40000000000 */
[----:B------:R-:W0:Y:S01]  /*0830*/  I2F.RP R14, R13 ;  /* 0x0000000d000e7306 */ /* 0x000e220000209400 */
[----:B------:R-:W-:-:S04]  /*0840*/  IABS R22, R12 ;  /* 0x0000000c00167213 */ /* 0x000fc80000000000 */
[----:B------:R-:W-:-:S03]  /*0850*/  IADD3 R22, PT, PT, RZ, -R22, RZ ;  /* 0x80000016ff167210 */ /* 0x000fc60007ffe0ff */
[----:B0-----:R-:W0:Y:S02]  /*0860*/  MUFU.RCP R14, R14 ;  /* 0x0000000e000e7308 */ /* 0x001e240000001000 */
[----:B0-----:R-:W-:Y:S02]  /*0870*/  IADD3 R8, PT, PT, R14, 0xffffffe, RZ ;  /* 0x0ffffffe0e087810 */ /* 0x001fe40007ffe0ff */
[----:B------:R-:W-:-:S04]  /*0880*/  IABS R14, R17 ;  /* 0x00000011000e7213 */ /* 0x000fc80000000000 */
[----:B------:R0:W1:Y:S01]  /*0890*/  F2I.FTZ.U32.TRUNC.NTZ R9, R8 ;  /* 0x0000000800097305 */ /* 0x000062000021f000 */
[----:B------:R-:W-:Y:S01]  /*08a0*/  IADD3 R14, PT, PT, RZ, -R14, RZ ;  /* 0x8000000eff0e7210 */ /* 0x000fe20007ffe0ff */
[----:B0-----:R-:W-:Y:S01]  /*08b0*/  HFMA2 R8, -RZ, RZ, 0, 0 ;  /* 0x00000000ff087431 */ /* 0x001fe200000001ff */
[----:B-1----:R-:W-:-:S05]  /*08c0*/  IADD3 R16, PT, PT, RZ, -R9, RZ ;  /* 0x80000009ff107210 */ /* 0x002fca0007ffe0ff */
[----:B------:R-:W-:Y:S02]  /*08d0*/  IMAD R21, R16, R13, RZ ;  /* 0x0000000d10157224 */ /* 0x000fe400078e02ff */
[----:B------:R-:W0:Y:S02]  /*08e0*/  I2F.RP R16, R18 ;  /* 0x0000001200107306 */ /* 0x000e240000209400 */
[----:B------:R-:W-:-:S04]  /*08f0*/  IMAD.HI.U32 R8, R9, R21, R8 ;  /* 0x0000001509087227 */ /* 0x000fc800078e0008 */
[----:B------:R-:W-:-:S04]  /*0900*/  IMAD.MOV.U32 R9, RZ, RZ, R20 ;  /* 0x000000ffff097224 */ /* 0x000fc800078e0014 */
[----:B------:R-:W-:-:S04]  /*0910*/  IMAD.HI.U32 R21, R8, R9, RZ ;  /* 0x0000000908157227 */ /* 0x000fc800078e00ff */
[----:B------:R-:W-:Y:S01]  /*0920*/  IMAD R8, R21, R14, R9 ;  /* 0x0000000e15087224 */ /* 0x000fe200078e0209 */
[----:B0-----:R-:W0:Y:S04]  /*0930*/  MUFU.RCP R16, R16 ;  /* 0x0000001000107308 */ /* 0x001e280000001000 */
[----:B------:R-:W-:Y:S01]  /*0940*/  ISETP.GT.U32.AND P2, PT, R13, R8, PT ;  /* 0x000000080d00720c */ /* 0x000fe20003f44070 */
[----:B0-----:R-:W-:-:S12]  /*0950*/  VIADD R9, R16, 0xffffffe ;  /* 0x0ffffffe10097836 */ /* 0x001fd80000000000 */
[-C--:B------:R-:W-:Y:S02]  /*0960*/  @!P2 IADD3 R8, PT, PT, R8, -R13.reuse, RZ ;  /* 0x8000000d0808a210 */ /* 0x080fe40007ffe0ff */
[----:B------:R-:W-:Y:S02]  /*0970*/  @!P2 IADD3 R21, PT, PT, R21, 0x1, RZ ;  /* 0x000000011515a810 */ /* 0x000fe40007ffe0ff */
[----:B------:R-:W-:Y:S01]  /*0980*/  ISETP.GE.U32.AND P0, PT, R8, R13, PT ;  /* 0x0000000d0800720c */ /* 0x000fe20003f06070 */
[----:B------:R-:W0:Y:S01]  /*0990*/  F2I.FTZ.U32.TRUNC.NTZ R9, R9 ;  /* 0x0000000900097305 */ /* 0x000e22000021f000 */
[----:B------:R-:W-:Y:S02]  /*09a0*/  LOP3.LUT R8, R10, R17, RZ, 0x3c, !PT ;  /* 0x000000110a087212 */ /* 0x000fe400078e3cff */
[----:B------:R-:W-:Y:S02]  /*09b0*/  IADD3 R13, PT, PT, R11, -0x3, RZ ;  /* 0xfffffffd0b0d7810 */ /* 0x000fe40007ffe0ff */
[----:B------:R-:W-:Y:S01]  /*09c0*/  ISETP.GE.AND P1, PT, R8, RZ, PT ;  /* 0x000000ff0800720c */ /* 0x000fe20003f26270 */
[----:B------:R-:W-:Y:S01]  /*09d0*/  IMAD.MOV.U32 R8, RZ, RZ, RZ ;  /* 0x000000ffff087224 */ /* 0x000fe200078e00ff */
[----:B------:R-:W-:-:S02]  /*09e0*/  ISETP.NE.AND P2, PT, R17, RZ, PT ;  /* 0x000000ff1100720c */ /* 0x000fc40003f45270 */
[----:B------:R-:W-:Y:S02]  /*09f0*/  IADD3 R14, PT, PT, -R13, UR6, RZ ;  /* 0x000000060d0e7c10 */ /* 0x000fe4000fffe1ff */
[----:B------:R-:W-:Y:S01]  /*0a00*/  IADD3 R11, PT, PT, R11, -0x4, RZ ;  /* 0xfffffffc0b0b7810 */ /* 0x000fe20007ffe0ff */
[----:B------:R-:W-:Y:S01]  /*0a10*/  @P0 VIADD R21, R21, 0x1 ;  /* 0x0000000115150836 */ /* 0x000fe20000000000 */
[----:B------:R-:W-:Y:S02]  /*0a20*/  IABS R16, R14 ;  /* 0x0000000e00107213 */ /* 0x000fe40000000000 */
[----:B0-----:R-:W-:Y:S02]  /*0a30*/  IADD3 R23, PT, PT, RZ, -R9, RZ ;  /* 0x80000009ff177210 */ /* 0x001fe40007ffe0ff */
[----:B------:R-:W0:Y:S01]  /*0a40*/  I2F.RP R20, R16 ;  /* 0x0000001000147306 */ /* 0x000e220000209400 */
[----:B------:R-:W-:Y:S02]  /*0a50*/  @!P1 IADD3 R21, PT, PT, -R21, RZ, RZ ;  /* 0x000000ff15159210 */ /* 0x000fe40007ffe1ff */
[----:B------:R-:W-:Y:S01]  /*0a60*/  IMAD R23, R23, R18, RZ ;  /* 0x0000001217177224 */ /* 0x000fe200078e02ff */
[----:B------:R-:W-:-:S03]  /*0a70*/  @!P2 LOP3.LUT R21, RZ, R17, RZ, 0x33, !PT ;  /* 0x00000011ff15a212 */ /* 0x000fc600078e33ff */
[----:B------:R-:W-:Y:S01]  /*0a80*/  IMAD.HI.U32 R8, R9, R23, R8 ;  /* 0x0000001709087227 */ /* 0x000fe200078e0008 */
[----:B------:R-:W-:-:S05]  /*0a90*/  IABS R25, R21 ;  /* 0x0000001500197213 */ /* 0x000fca0000000000 */
[----:B------:R-:W-:Y:S01]  /*0aa0*/  IMAD.HI.U32 R23, R8, R25, RZ ;  /* 0x0000001908177227 */ /* 0x000fe200078e00ff */
[----:B------:R-:W-:Y:S01]  /*0ab0*/  LOP3.LUT R8, R21, R12, RZ, 0x3c, !PT ;  /* 0x0000000c15087212 */ /* 0x000fe200078e3cff */
[----:B0-----:R-:W0:Y:S02]  /*0ac0*/  MUFU.RCP R20, R20 ;  /* 0x0000001400147308 */ /* 0x001e240000001000 */
[----:B------:R-:W-:Y:S01]  /*0ad0*/  IMAD R25, R23, R22, R25 ;  /* 0x0000001617197224 */ /* 0x000fe200078e0219 */
[----:B------:R-:W-:Y:S01]  /*0ae0*/  ISETP.GE.AND P1, PT, R8, RZ, PT ;  /* 0x000000ff0800720c */ /* 0x000fe20003f26270 */
[----:B------:R-:W-:-:S03]  /*0af0*/  IMAD.MOV.U32 R8, RZ, RZ, RZ ;  /* 0x000000ffff087224 */ /* 0x000fc600078e00ff */
[----:B------:R-:W-:Y:S02]  /*0b00*/  ISETP.GT.U32.AND P2, PT, R18, R25, PT ;  /* 0x000000191200720c */ /* 0x000fe40003f44070 */
[----:B0-----:R-:W-:-:S11]  /*0b10*/  IADD3 R9, PT, PT, R20, 0xffffffe, RZ ;  /* 0x0ffffffe14097810 */ /* 0x001fd60007ffe0ff */
[----:B------:R-:W-:Y:S01]  /*0b20*/  @!P2 IMAD.IADD R25, R25, 0x1, -R18 ;  /* 0x000000011919a824 */ /* 0x000fe200078e0a12 */
[----:B------:R-:W-:Y:S01]  /*0b30*/  @!P2 IADD3 R23, PT, PT, R23, 0x1, RZ ;  /* 0x000000011717a810 */ /* 0x000fe20007ffe0ff */
[----:B------:R-:W0:Y:S01]  /*0b40*/  F2I.FTZ.U32.TRUNC.NTZ R9, R9 ;  /* 0x0000000900097305 */ /* 0x000e22000021f000 */
[----:B------:R-:W-:Y:S02]  /*0b50*/  ISETP.NE.AND P2, PT, R12, RZ, PT ;  /* 0x000000ff0c00720c */ /* 0x000fe40003f45270 */
[----:B------:R-:W-:Y:S02]  /*0b60*/  ISETP.GE.U32.AND P0, PT, R25, R18, PT ;  /* 0x000000121900720c */ /* 0x000fe40003f06070 */
[----:B------:R-:W-:-:S04]  /*0b70*/  IADD3 R18, PT, PT, -R11, UR6, RZ ;  /* 0x000000060b127c10 */ /* 0x000fc8000fffe1ff */
[----:B------:R-:W-:-:S04]  /*0b80*/  IABS R20, R18 ;  /* 0x0000001200147213 */ /* 0x000fc80000000000 */
[----:B------:R-:W1:Y:S01]  /*0b90*/  I2F.RP R22, R20 ;  /* 0x0000001400167306 */ /* 0x000e620000209400 */
[--C-:B0-----:R-:W-:Y:S02]  /*0ba0*/  IMAD.MOV R25, RZ, RZ, -R9.reuse ;  /* 0x000000ffff197224 */ /* 0x101fe400078e0a09 */
[----:B------:R-:W-:Y:S02]  /*0bb0*/  @P0 IADD3 R23, PT, PT, R23, 0x1, RZ ;  /* 0x0000000117170810 */ /* 0x000fe40007ffe0ff */
[----:B------:R-:W-:Y:S02]  /*0bc0*/  IMAD R25, R25, R16, RZ ;  /* 0x0000001019197224 */ /* 0x000fe400078e02ff */
[----:B------:R-:W-:Y:S02]  /*0bd0*/  @!P1 IADD3 R23, PT, PT, -R23, RZ, RZ ;  /* 0x000000ff17179210 */ /* 0x000fe40007ffe1ff */
[----:B------:R-:W-:Y:S01]  /*0be0*/  @!P2 LOP3.LUT R23, RZ, R12, RZ, 0x33, !PT ;  /* 0x0000000cff17a212 */ /* 0x000fe200078e33ff */
[----:B------:R-:W-:Y:S01]  /*0bf0*/  IMAD.HI.U32 R8, R9, R25, R8 ;  /* 0x0000001909087227 */ /* 0x000fe200078e0008 */
[----:B------:R-:W-:-:S02]  /*0c00*/  IABS R9, R14 ;  /* 0x0000000e00097213 */ /* 0x000fc40000000000 */
[----:B------:R-:W-:Y:S02]  /*0c10*/  IABS R27, R23 ;  /* 0x00000017001b7213 */ /* 0x000fe40000000000 */
[----:B------:R-:W-:Y:S01]  /*0c20*/  IADD3 R24, PT, PT, RZ, -R9, RZ ;  /* 0x80000009ff187210 */ /* 0x000fe20007ffe0ff */
[----:B-1----:R-:W0:Y:S02]  /*0c30*/  MUFU.RCP R22, R22 ;  /* 0x0000001600167308 */ /* 0x002e240000001000 */
[----:B------:R-:W-:Y:S01]  /*0c40*/  IMAD.HI.U32 R25, R8, R27, RZ ;  /* 0x0000001b08197227 */ /* 0x000fe200078e00ff */
[----:B------:R-:W-:-:S03]  /*0c50*/  LOP3.LUT R8, R23, R14, RZ, 0x3c, !PT ;  /* 0x0000000e17087212 */ /* 0x000fc600078e3cff */
[----:B------:R-:W-:Y:S01]  /*0c60*/  IMAD R27, R25, R24, R27 ;  /* 0x00000018191b7224 */ /* 0x000fe200078e021b */
[----:B------:R-:W-:Y:S02]  /*0c70*/  ISETP.GE.AND P1, PT, R8, RZ, PT ;  /* 0x000000ff0800720c */ /* 0x000fe40003f26270 */
[----:B------:R-:W-:Y:S02]  /*0c80*/  MOV R8, RZ ;  /* 0x000000ff00087202 */ /* 0x000fe40000000f00 */
[----:B------:R-:W-:Y:S02]  /*0c90*/  ISETP.GT.U32.AND P2, PT, R16, R27, PT ;  /* 0x0000001b1000720c */ /* 0x000fe40003f44070 */
[----:B0-----:R-:W-:-:S06]  /*0ca0*/  IADD3 R9, PT, PT, R22, 0xffffffe, RZ ;  /* 0x0ffffffe16097810 */ /* 0x001fcc0007ffe0ff */
[----:B------:R-:W0:Y:S05]  /*0cb0*/  F2I.FTZ.U32.TRUNC.NTZ R9, R9 ;  /* 0x0000000900097305 */ /* 0x000e2a000021f000 */
[----:B------:R-:W-:Y:S01]  /*0cc0*/  @!P2 IMAD.IADD R27, R27, 0x1, -R16 ;  /* 0x000000011b1ba824 */ /* 0x000fe200078e0a10 */
[----:B------:R-:W-:Y:S02]  /*0cd0*/  @!P2 IADD3 R25, PT, PT, R25, 0x1, RZ ;  /* 0x000000011919a810 */ /* 0x000fe40007ffe0ff */
[----:B------:R-:W-:Y:S02]  /*0ce0*/  ISETP.NE.AND P2, PT, R14, RZ, PT ;  /* 0x000000ff0e00720c */ /* 0x000fe40003f45270 */
[----:B------:R-:W-:-:S02]  /*0cf0*/  ISETP.GE.U32.AND P0, PT, R27, R16, PT ;  /* 0x000000101b00720c */ /* 0x000fc40003f06070 */
[----:B------:R-:W-:-:S05]  /*0d00*/  IABS R16, R18 ;  /* 0x0000001200107213 */ /* 0x000fca0000000000 */
[----:B------:R-:W-:Y:S02]  /*0d10*/  IMAD.MOV R16, RZ, RZ, -R16 ;  /* 0x000000ffff107224 */ /* 0x000fe400078e0a10 */
[----:B0-----:R-:W-:-:S04]  /*0d20*/  IMAD.MOV R27, RZ, RZ, -R9 ;  /* 0x000000ffff1b7224 */ /* 0x001fc800078e0a09 */
[----:B------:R-:W-:Y:S01]  /*0d30*/  @P0 IADD3 R25, PT, PT, R25, 0x1, RZ ;  /* 0x0000000119190810 */ /* 0x000fe20007ffe0ff */
[----:B------:R-:W-:-:S03]  /*0d40*/  IMAD R27, R27, R20, RZ ;  /* 0x000000141b1b7224 */ /* 0x000fc600078e02ff */
[----:B------:R-:W-:Y:S01]  /*0d50*/  @!P1 IADD3 R25, PT, PT, -R25, RZ, RZ ;  /* 0x000000ff19199210 */ /* 0x000fe20007ffe1ff */
[----:B------:R-:W-:Y:S01]  /*0d60*/  IMAD.HI.U32 R8, R9, R27, R8 ;  /* 0x0000001b09087227 */ /* 0x000fe200078e0008 */
[----:B------:R-:W-:-:S04]  /*0d70*/  @!P2 LOP3.LUT R25, RZ, R14, RZ, 0x33, !PT ;  /* 0x0000000eff19a212 */ /* 0x000fc800078e33ff */
[----:B------:R-:W-:-:S05]  /*0d80*/  IABS R9, R25 ;  /* 0x0000001900097213 */ /* 0x000fca0000000000 */
[----:B------:R-:W-:-:S04]  /*0d90*/  IMAD.HI.U32 R8, R8, R9, RZ ;  /* 0x0000000908087227 */ /* 0x000fc800078e00ff */
[----:B------:R-:W-:Y:S01]  /*0da0*/  IMAD R9, R8, R16, R9 ;  /* 0x0000001008097224 */ /* 0x000fe200078e0209 */
[----:B------:R-:W-:-:S04]  /*0db0*/  IADD3 R16, PT, PT, -R25, RZ, RZ ;  /* 0x000000ff19107210 */ /* 0x000fc80007ffe1ff */
[----:B------:R-:W-:-:S13]  /*0dc0*/  ISETP.GT.U32.AND P2, PT, R20, R9, PT ;  /* 0x000000091400720c */ /* 0x000fda0003f44070 */
[-C--:B------:R-:W-:Y:S02]  /*0dd0*/  @!P2 IADD3 R9, PT, PT, R9, -R20.reuse, RZ ;  /* 0x800000140909a210 */ /* 0x080fe40007ffe0ff */
[----:B------:R-:W-:Y:S02]  /*0de0*/  @!P2 IADD3 R8, PT, PT, R8, 0x1, RZ ;  /* 0x000000010808a810 */ /* 0x000fe40007ffe0ff */
[----:B------:R-:W-:Y:S02]  /*0df0*/  ISETP.GE.U32.AND P0, PT, R9, R20, PT ;  /* 0x000000140900720c */ /* 0x000fe40003f06070 */
[----:B------:R-:W-:Y:S02]  /*0e00*/  LOP3.LUT R9, R25, R18, RZ, 0x3c, !PT ;  /* 0x0000001219097212 */ /* 0x000fe400078e3cff */
[----:B------:R-:W-:Y:S02]  /*0e10*/  ISETP.NE.AND P2, PT, R18, RZ, PT ;  /* 0x000000ff1200720c */ /* 0x000fe40003f45270 */
[----:B------:R-:W-:-:S02]  /*0e20*/  ISETP.GE.AND P1, PT, R9, RZ, PT ;  /* 0x000000ff0900720c */ /* 0x000fc40003f26270 */
[----:B------:R-:W-:-:S05]  /*0e30*/  IADD3 R9, PT, PT, -R21, RZ, RZ ;  /* 0x000000ff15097210 */ /* 0x000fca0007ffe1ff */
[----:B------:R-:W-:Y:S02]  /*0e40*/  @P0 VIADD R8, R8, 0x1 ;  /* 0x0000000108080836 */ /* 0x000fe40000000000 */
[----:B------:R-:W-:Y:S02]  /*0e50*/  IMAD R9, R17, R9, R10 ;  /* 0x0000000911097224 */ /* 0x000fe400078e020a */
[--C-:B------:R-:W-:Y:S02]  /*0e60*/  IMAD.MOV R10, RZ, RZ, -R23.reuse ;  /* 0x000000ffff0a7224 */ /* 0x100fe400078e0a17 */
[----:B------:R-:W-:Y:S01]  /*0e70*/  @!P1 IADD3 R8, PT, PT, -R8, RZ, RZ ;  /* 0x000000ff08089210 */ /* 0x000fe20007ffe1ff */
[----:B------:R-:W-:Y:S01]  /*0e80*/  IMAD R23, R14, R16, R23 ;  /* 0x000000100e177224 */ /* 0x000fe200078e0217 */
[----:B------:R-:W-:Y:S01]  /*0e90*/  @!P2 LOP3.LUT R8, RZ, R18, RZ, 0x33, !PT ;  /* 0x00000012ff08a212 */ /* 0x000fe200078e33ff */
[----:B------:R-:W-:Y:S02]  /*0ea0*/  IMAD R21, R12, R10, R21 ;  /* 0x0000000a0c157224 */ /* 0x000fe400078e0215 */
[----:B------:R-:W-:Y:S01]  /*0eb0*/  IMAD.WIDE.U32 R14, R15, 0x4, R4 ;  /* 0x000000040f0e7825 */ /* 0x000fe200078e0004 */
[----:B------:R-:W-:-:S03]  /*0ec0*/  IADD3 R17, PT, PT, -R8, RZ, RZ ;  /* 0x000000ff08117210 */ /* 0x000fc60007ffe1ff */
[----:B------:R-:W-:-:S04]  /*0ed0*/  IMAD.WIDE.U32 R12, R13, 0x4, R4 ;  /* 0x000000040d0c7825 */ /* 0x000fc800078e0004 */
[----:B------:R-:W-:Y:S02]  /*0ee0*/  IMAD R25, R18, R17, R25 ;  /* 0x0000001112197224 */ /* 0x000fe400078e0219 */
[----:B------:R-:W-:-:S04]  /*0ef0*/  IMAD.WIDE.U32 R16, R19, 0x4, R4 ;  /* 0x0000000413107825 */ /* 0x000fc800078e0004 */
[----:B------:R-:W-:Y:S01]  /*0f00*/  IMAD.WIDE.U32 R18, R11, 0x4, R4 ;  /* 0x000000040b127825 */ /* 0x000fe200078e0004 */
[----:B------:R1:W-:Y:S03]  /*0f10*/  STG.E desc[UR8][R16.64], R9 ;  /* 0x0000000910007986 */ /* 0x0003e6000c101908 */
[----:B------:R-:W-:Y:S01]  /*0f20*/  IMAD.MOV.U32 R10, RZ, RZ, R8 ;  /* 0x000000ffff0a7224 */ /* 0x000fe200078e0008 */
[----:B------:R1:W-:Y:S04]  /*0f30*/  STG.E desc[UR8][R14.64], R21 ;  /* 0x000000150e007986 */ /* 0x0003e8000c101908 */
[----:B------:R1:W-:Y:S04]  /*0f40*/  STG.E desc[UR8][R12.64], R23 ;  /* 0x000000170c007986 */ /* 0x0003e8000c101908 */
[----:B------:R1:W-:Y:S01]  /*0f50*/  STG.E desc[UR8][R18.64], R25 ;  /* 0x0000001912007986 */ /* 0x0003e2000c101908 */
[----:B------:R-:W-:Y:S05]  /*0f60*/  BRA.U UP1, `(.L_x_8) ;  /* 0xfffffff9010c7547 */ /* 0x000fea000b83ffff */
.L_x_7:
[----:B------:R-:W-:Y:S05]  /*0f70*/  BRA.U !UP0, `(.L_x_9) ;  /* 0x0000000508887547 */ /* 0x000fea000b800000 */
[----:B------:R-:W0:Y:S01]  /*0f80*/  LDCU UR4, c[0x0][0x394] ;  /* 0x00007280ff0477ac */ /* 0x000e220008000800 */
[----:B------:R-:W-:Y:S02]  /*0f90*/  UISETP.NE.AND UP1, UPT, UR10, 0x1, UPT ;  /* 0x000000010a00788c */ /* 0x000fe4000bf25270 */
[----:B0-----:R-:W-:-:S04]  /*0fa0*/  ULOP3.LUT UR4, UR4, 0x1, URZ, 0xc0, !UPT ;  /* 0x0000000104047892 */ /* 0x001fc8000f8ec0ff */
[----:B------:R-:W-:-:S03]  /*0fb0*/  UISETP.NE.U32.AND UP2, UPT, UR4, 0x1, UPT ;  /* 0x000000010400788c */ /* 0x000fc6000bf45070 */
[----:B------:R-:W-:Y:S08]  /*0fc0*/  BRA.U !UP1, `(.L_x_10) ;  /* 0x0000000509047547 */ /* 0x000ff0000b800000 */
[C---:B-1----:R-:W-:Y:S01]  /*0fd0*/  IADD3 R15, PT, PT, R11.reuse, -0x1, RZ ;  /* 0xffffffff0b0f7810 */ /* 0x042fe20007ffe0ff */
[----:B------:R-:W-:Y:S01]  /*0fe0*/  VIADD R11, R11, 0xfffffffe ;  /* 0xfffffffe0b0b7836 */ /* 0x000fe20000000000 */
[----:B------:R-:W-:Y:S02]  /*0ff0*/  IABS R20, R10 ;  /* 0x0000000a00147213 */ /* 0x000fe40000000000 */
[----:B------:R-:W-:Y:S02]  /*1000*/  IADD3 R13, PT, PT, -R15, UR6, RZ ;  /* 0x000000060f0d7c10 */ /* 0x000fe4000fffe1ff */
[----:B------:R-:W-:Y:S02]  /*1010*/  IADD3 R12, PT, PT, -R11, UR6, RZ ;  /* 0x000000060b0c7c10 */ /* 0x000fe4000fffe1ff */
[----:B------:R-:W-:Y:S02]  /*1020*/  IABS R16, R13 ;  /* 0x0000000d00107213 */ /* 0x000fe40000000000 */
[----:B------:R-:W-:-:S02]  /*1030*/  IABS R14, R12 ;  /* 0x0000000c000e7213 */ /* 0x000fc40000000000 */
[----:B------:R-:W0:Y:S08]  /*1040*/  I2F.RP R17, R16 ;  /* 0x0000001000117306 */ /* 0x000e300000209400 */
[----:B------:R-:W1:Y:S08]  /*1050*/  I2F.RP R18, R14 ;  /* 0x0000000e00127306 */ /* 0x000e700000209400 */
[----:B0-----:R-:W0:Y:S08]  /*1060*/  MUFU.RCP R17, R17 ;  /* 0x0000001100117308 */ /* 0x001e300000001000 */
[----:B-1----:R-:W-:Y:S01]  /*1070*/  MUFU.RCP R18, R18 ;  /* 0x0000001200127308 */ /* 0x002fe20000001000 */
[----:B0-----:R-:W-:-:S02]  /*1080*/  IADD3 R8, PT, PT, R17, 0xffffffe, RZ ;  /* 0x0ffffffe11087810 */ /* 0x001fc40007ffe0ff */
[----:B------:R-:W-:-:S05]  /*1090*/  IABS R17, R13 ;  /* 0x0000000d00117213 */ /* 0x000fca0000000000 */
[----:B------:R0:W1:Y:S02]  /*10a0*/  F2I.FTZ.U32.TRUNC.NTZ R9, R8 ;  /* 0x0000000800097305 */ /* 0x000064000021f000 */
[----:B0-----:R-:W-:Y:S01]  /*10b0*/  HFMA2 R8, -RZ, RZ, 0, 0 ;  /* 0x00000000ff087431 */ /* 0x001fe200000001ff */
[----:B-1----:R-:W-:-:S05]  /*10c0*/  IADD3 R19, PT, PT, RZ, -R9, RZ ;  /* 0x80000009ff137210 */ /* 0x002fca0007ffe0ff */
[----:B------:R-:W-:-:S04]  /*10d0*/  IMAD R19, R19, R16, RZ ;  /* 0x0000001013137224 */ /* 0x000fc800078e02ff */
[----:B------:R-:W-:-:S04]  /*10e0*/  IMAD.HI.U32 R8, R9, R19, R8 ;  /* 0x0000001309087227 */ /* 0x000fc800078e0008 */
[----:B------:R-:W-:Y:S01]  /*10f0*/  IMAD.MOV.U32 R9, RZ, RZ, R20 ;  /* 0x000000ffff097224 */ /* 0x000fe200078e0014 */
[----:B------:R-:W-:Y:S01]  /*1100*/  IADD3 R20, PT, PT, RZ, -R17, RZ ;  /* 0x80000011ff147210 */ /* 0x000fe20007ffe0ff */
[----:B------:R-:W-:Y:S02]  /*1110*/  VIADD R19, R18, 0xffffffe ;  /* 0x0ffffffe12137836 */ /* 0x000fe40000000000 */
[----:B------:R-:W-:Y:S01]  /*1120*/  IMAD.HI.U32 R17, R8, R9, RZ ;  /* 0x0000000908117227 */ /* 0x000fe200078e00ff */
[----:B------:R-:W-:-:S03]  /*1130*/  LOP3.LUT R8, R10, R13, RZ, 0x3c, !PT ;  /* 0x0000000d0a087212 */ /* 0x000fc600078e3cff */
[----:B------:R-:W-:Y:S01]  /*1140*/  IMAD R9, R17, R20, R9 ;  /* 0x0000001411097224 */ /* 0x000fe200078e0209 */
[----:B------:R-:W-:Y:S02]  /*1150*/  ISETP.GE.AND P1, PT, R8, RZ, PT ;  /* 0x000000ff0800720c */ /* 0x000fe40003f26270 */
[----:B------:R-:W-:Y:S02]  /*1160*/  IABS R8, R12 ;  /* 0x0000000c00087213 */ /* 0x000fe40000000000 */
[----:B------:R-:W-:Y:S02]  /*1170*/  ISETP.GT.U32.AND P2, PT, R16, R9, PT ;  /* 0x000000091000720c */ /* 0x000fe40003f44070 */
[----:B------:R-:W-:Y:S01]  /*1180*/  IADD3 R18, PT, PT, RZ, -R8, RZ ;  /* 0x80000008ff127210 */ /* 0x000fe20007ffe0ff */
[----:B------:R-:W-:-:S10]  /*1190*/  IMAD.MOV.U32 R8, RZ, RZ, RZ ;  /* 0x000000ffff087224 */ /* 0x000fd400078e00ff */
[-C--:B------:R-:W-:Y:S02]  /*11a0*/  @!P2 IADD3 R9, PT, PT, R9, -R16.reuse, RZ ;  /* 0x800000100909a210 */ /* 0x080fe40007ffe0ff */
[----:B------:R-:W-:Y:S02]  /*11b0*/  @!P2 IADD3 R17, PT, PT, R17, 0x1, RZ ;  /* 0x000000011111a810 */ /* 0x000fe40007ffe0ff */
[----:B------:R-:W-:Y:S02]  /*11c0*/  ISETP.GE.U32.AND P0, PT, R9, R16, PT ;  /* 0x000000100900720c */ /* 0x000fe40003f06070 */
[----:B------:R-:W0:Y:S01]  /*11d0*/  F2I.FTZ.U32.TRUNC.NTZ R9, R19 ;  /* 0x0000001300097305 */ /* 0x000e22000021f000 */
[----:B------:R-:W-:-:S10]  /*11e0*/  ISETP.NE.AND P2, PT, R13, RZ, PT ;  /* 0x000000ff0d00720c */ /* 0x000fd40003f45270 */
[----:B------:R-:W-:Y:S01]  /*11f0*/  @P0 IADD3 R17, PT, PT, R17, 0x1, RZ ;  /* 0x0000000111110810 */ /* 0x000fe20007ffe0ff */
[----:B0-----:R-:W-:-:S03]  /*1200*/  IMAD.MOV R21, RZ, RZ, -R9 ;  /* 0x000000ffff157224 */ /* 0x001fc600078e0a09 */
[----:B------:R-:W-:Y:S02]  /*1210*/  @!P1 IADD3 R17, PT, PT, -R17, RZ, RZ ;  /* 0x000000ff11119210 */ /* 0x000fe40007ffe1ff */
[----:B------:R-:W-:Y:S01]  /*1220*/  @!P2 LOP3.LUT R17, RZ, R13, RZ, 0x33, !PT ;  /* 0x0000000dff11a212 */ /* 0x000fe200078e33ff */
[----:B------:R-:W-:-:S03]  /*1230*/  IMAD R19, R21, R14, RZ ;  /* 0x0000000e15137224 */ /* 0x000fc600078e02ff */
[----:B------:R-:W-:Y:S01]  /*1240*/  IABS R16, R17 ;  /* 0x0000001100107213 */ /* 0x000fe20000000000 */
[----:B------:R-:W-:-:S03]  /*1250*/  IMAD.HI.U32 R8, R9, R19, R8 ;  /* 0x0000001309087227 */ /* 0x000fc600078e0008 */
[----:B------:R-:W-:Y:S02]  /*1260*/  MOV R9, R16 ;  /* 0x0000001000097202 */ /* 0x000fe40000000f00 */
[----:B------:R-:W-:-:S03]  /*1270*/  MOV R16, R18 ;  /* 0x0000001200107202 */ /* 0x000fc60000000f00 */
[----:B------:R-:W-:-:S04]  /*1280*/  IMAD.HI.U32 R8, R8, R9, RZ ;  /* 0x0000000908087227 */ /* 0x000fc800078e00ff */
[----:B------:R-:W-:Y:S01]  /*1290*/  IMAD R9, R8, R16, R9 ;  /* 0x0000001008097224 */ /* 0x000fe200078e0209 */
[----:B------:R-:W-:-:S04]  /*12a0*/  IADD3 R16, PT, PT, -R17, RZ, RZ ;  /* 0x000000ff11107210 */ /* 0x000fc80007ffe1ff */
[----:B------:R-:W-:-:S13]  /*12b0*/  ISETP.GT.U32.AND P2, PT, R14, R9, PT ;  /* 0x000000090e00720c */ /* 0x000fda0003f44070 */
[----:B------:R-:W-:Y:S01]  /*12c0*/  @!P2 IMAD.IADD R9, R9, 0x1, -R14 ;  /* 0x000000010909a824 */ /* 0x000fe200078e0a0e */
[----:B------:R-:W-:Y:S02]  /*12d0*/  @!P2 IADD3 R8, PT, PT, R8, 0x1, RZ ;  /* 0x000000010808a810 */ /* 0x000fe40007ffe0ff */
[----:B------:R-:W-:Y:S02]  /*12e0*/  ISETP.NE.AND P2, PT, R12, RZ, PT ;  /* 0x000000ff0c00720c */ /* 0x000fe40003f45270 */
[----:B------:R-:W-:Y:S02]  /*12f0*/  ISETP.GE.U32.AND P0, PT, R9, R14, PT ;  /* 0x0000000e0900720c */ /* 0x000fe40003f06070 */
[----:B------:R-:W-:-:S04]  /*1300*/  LOP3.LUT R9, R17, R12, RZ, 0x3c, !PT ;  /* 0x0000000c11097212 */ /* 0x000fc800078e3cff */
[----:B------:R-:W-:-:S07]  /*1310*/  ISETP.GE.AND P1, PT, R9, RZ, PT ;  /* 0x000000ff0900720c */ /* 0x000fce0003f26270 */
[----:B------:R-:W-:-:S05]  /*1320*/  @P0 IADD3 R8, PT, PT, R8, 0x1, RZ ;  /* 0x0000000108080810 */ /* 0x000fca0007ffe0ff */
[----:B------:R-:W-:Y:S02]  /*1330*/  IMAD.MOV.U32 R14, RZ, RZ, R8 ;  /* 0x000000ffff0e7224 */ /* 0x000fe400078e0008 */
[----:B------:R-:W-:-:S03]  /*1340*/  IMAD.WIDE.U32 R8, R15, 0x4, R4 ;  /* 0x000000040f087825 */ /* 0x000fc600078e0004 */
[----:B------:R-:W-:Y:S01]  /*1350*/  @!P1 IADD3 R14, PT, PT, -R14, RZ, RZ ;  /* 0x000000ff0e0e9210 */ /* 0x000fe20007ffe1ff */
[----:B------:R-:W-:Y:S01]  /*1360*/  IMAD R15, R13, R16, R10 ;  /* 0x000000100d0f7224 */ /* 0x000fe200078e020a */
[----:B------:R-:W-:-:S04]  /*1370*/  @!P2 LOP3.LUT R14, RZ, R12, RZ, 0x33, !PT ;  /* 0x0000000cff0ea212 */ /* 0x000fc800078e33ff */
[----:B------:R0:W-:Y:S01]  /*1380*/  STG.E desc[UR8][R8.64], R15 ;  /* 0x0000000f08007986 */ /* 0x0001e2000c101908 */
[----:B------:R-:W-:Y:S01]  /*1390*/  IMAD.MOV R18, RZ, RZ, -R14 ;  /* 0x000000ffff127224 */ /* 0x000fe200078e0a0e */
[----:B------:R-:W-:-:S03]  /*13a0*/  MOV R10, R14 ;  /* 0x0000000e000a7202 */ /* 0x000fc60000000f00 */
[----:B------:R-:W-:Y:S02]  /*13b0*/  IMAD R17, R12, R18, R17 ;  /* 0x000000120c117224 */ /* 0x000fe400078e0211 */
[----:B------:R-:W-:-:S05]  /*13c0*/  IMAD.WIDE.U32 R12, R11, 0x4, R4 ;  /* 0x000000040b0c7825 */ /* 0x000fca00078e0004 */
[----:B------:R0:W-:Y:S02]  /*13d0*/  STG.E desc[UR8][R12.64], R17 ;  /* 0x000000110c007986 */ /* 0x0001e4000c101908 */
.L_x_10:
[----:B------:R-:W-:Y:S05]  /*13e0*/  BRA.U UP2, `(.L_x_9) ;  /* 0x00000001026c7547 */ /* 0x000fea000b800000 */
[----:B01----:R-:W-:Y:S02]  /*13f0*/  IADD3 R15, PT, PT, R11, -0x1, RZ ;  /* 0xffffffff0b0f7810 */ /* 0x003fe40007ffe0ff */
[----:B------:R-:W-:Y:S02]  /*1400*/  IABS R14, R10 ;  /* 0x0000000a000e7213 */ /* 0x000fe40000000000 */
[----:B------:R-:W-:Y:S02]  /*1410*/  IADD3 R16, PT, PT, -R15, UR6, RZ ;  /* 0x000000060f107c10 */ /* 0x000fe4000fffe1ff */
[----:B------:R-:W-:Y:S02]  /*1420*/  ISETP.GE.AND P2, PT, R10, RZ, PT ;  /* 0x000000ff0a00720c */ /* 0x000fe40003f46270 */
[-C--:B------:R-:W-:Y:S02]  /*1430*/  IABS R12, R16.reuse ;  /* 0x00000010000c7213 */ /* 0x080fe40000000000 */
[----:B------:R-:W-:-:S02]  /*1440*/  IABS R17, R16 ;  /* 0x0000001000117213 */ /* 0x000fc40000000000 */
[----:B------:R-:W0:Y:S08]  /*1450*/  I2F.RP R11, R12 ;  /* 0x0000000c000b7306 */ /* 0x000e300000209400 */
[----:B0-----:R-:W0:Y:S02]  /*1460*/  MUFU.RCP R11, R11 ;  /* 0x0000000b000b7308 */ /* 0x001e240000001000 */
[----:B0-----:R-:W-:Y:S01]  /*1470*/  VIADD R8, R11, 0xffffffe ;  /* 0x0ffffffe0b087836 */ /* 0x001fe20000000000 */
[----:B------:R-:W-:-:S05]  /*1480*/  IADD3 R11, PT, PT, RZ, -R17, RZ ;  /* 0x80000011ff0b7210 */ /* 0x000fca0007ffe0ff */
[----:B------:R0:W1:Y:S02]  /*1490*/  F2I.FTZ.U32.TRUNC.NTZ R9, R8 ;  /* 0x0000000800097305 */ /* 0x000064000021f000 */
[----:B0-----:R-:W-:Y:S01]  /*14a0*/  HFMA2 R8, -RZ, RZ, 0, 0 ;  /* 0x00000000ff087431 */ /* 0x001fe200000001ff */
[----:B-1----:R-:W-:-:S05]  /*14b0*/  IADD3 R13, PT, PT, RZ, -R9, RZ ;  /* 0x80000009ff0d7210 */ /* 0x002fca0007ffe0ff */
[----:B------:R-:W-:-:S04]  /*14c0*/  IMAD R13, R13, R12, RZ ;  /* 0x0000000c0d0d7224 */ /* 0x000fc800078e02ff */
[----:B------:R-:W-:-:S06]  /*14d0*/  IMAD.HI.U32 R9, R9, R13, R8 ;  /* 0x0000000d09097227 */ /* 0x000fcc00078e0008 */
[----:B------:R-:W-:-:S04]  /*14e0*/  IMAD.HI.U32 R9, R9, R14, RZ ;  /* 0x0000000e09097227 */ /* 0x000fc800078e00ff */
[----:B------:R-:W-:-:S05]  /*14f0*/  IMAD R9, R9, R11, R14 ;  /* 0x0000000b09097224 */ /* 0x000fca00078e020e */
[----:B------:R-:W-:-:S13]  /*1500*/  ISETP.GT.U32.AND P0, PT, R12, R9, PT ;  /* 0x000000090c00720c */ /* 0x000fda0003f04070 */
[----:B------:R-:W-:Y:S01]  /*1510*/  @!P0 IMAD.IADD R9, R9, 0x1, -R12 ;  /* 0x0000000109098824 */ /* 0x000fe200078e0a0c */
[----:B------:R-:W-:-:S04]  /*1520*/  ISETP.NE.AND P0, PT, R16, RZ, PT ;  /* 0x000000ff1000720c */ /* 0x000fc80003f05270 */
[----:B------:R-:W-:-:S13]  /*1530*/  ISETP.GT.U32.AND P1, PT, R12, R9, PT ;  /* 0x000000090c00720c */ /* 0x000fda0003f24070 */
[----:B------:R-:W-:-:S04]  /*1540*/  @!P1 IADD3 R9, PT, PT, R9, -R12, RZ ;  /* 0x8000000c09099210 */ /* 0x000fc80007ffe0ff */
[----:B------:R-:W-:Y:S01]  /*1550*/  MOV R11, R9 ;  /* 0x00000009000b7202 */ /* 0x000fe20000000f00 */
[----:B------:R-:W-:-:S03]  /*1560*/  IMAD.WIDE.U32 R8, R15, 0x4, R4 ;  /* 0x000000040f087825 */ /* 0x000fc600078e0004 */
[----:B------:R-:W-:Y:S02]  /*1570*/  @!P2 IADD3 R11, PT, PT, -R11, RZ, RZ ;  /* 0x000000ff0b0ba210 */ /* 0x000fe40007ffe1ff */
[----:B------:R-:W-:-:S05]  /*1580*/  @!P0 LOP3.LUT R11, RZ, R16, RZ, 0x33, !PT ;  /* 0x00000010ff0b8212 */ /* 0x000fca00078e33ff */
[----:B------:R2:W-:Y:S02]  /*1590*/  STG.E desc[UR8][R8.64], R11 ;  /* 0x0000000b08007986 */ /* 0x0005e4000c101908 */
.L_x_9:
[----:B------:R-:W3:Y:S01]  /*15a0*/  LDCU UR7, c[0x0][0x394] ;  /* 0x00007280ff0777ac */ /* 0x000ee20008000800 */
[----:B------:R-:W-:Y:S01]  /*15b0*/  UMOV UR4, URZ ;  /* 0x000000ff00047c82 */ /* 0x000fe20008000000 */
[----:B---3--:R-:W-:Y:S02]  /*15c0*/  UISETP.GE.U32.AND UP1, UPT, UR7, 0x8, UPT ;  /* 0x000000080700788c */ /* 0x008fe4000bf26070 */
[----:B------:R-:W-:-:S04]  /*15d0*/  ULOP3.LUT UR5, UR7, 0x7, URZ, 0xc0, !UPT ;  /* 0x0000000707057892 */ /* 0x000fc8000f8ec0ff */
[----:B------:R-:W-:-:S03]  /*15e0*/  UISETP.NE.AND UP2, UPT, UR5, URZ, UPT ;  /* 0x000000ff0500728c */ /* 0x000fc6000bf45270 */
[----:B------:R-:W-:Y:S08]  /*15f0*/  BRA.U !UP1, `(.L_x_11) ;  /* 0x0000000109dc7547 */ /* 0x000ff0000b800000 */
[----:B01----:R-:W-:Y:S01]  /*1600*/  IMAD.MOV.U32 R13, RZ, RZ, RZ ;  /* 0x000000ffff0d7224 */ /* 0x003fe200078e00ff */
[----:B------:R-:W-:-:S12]  /*1610*/  ULOP3.LUT UR4, UR7, 0x7ffffff8, URZ, 0xc0, !UPT ;  /* 0x7ffffff807047892 */ /* 0x000fd8000f8ec0ff */
.L_x_12:
[----:B--2---:R-:W-:-:S05]  /*1620*/  IMAD.WIDE.U32 R10, R13, 0x4, R4 ;  /* 0x000000040d0a7825 */ /* 0x004fca00078e0004 */
[----:B---3--:R-:W2:Y:S01]  /*1630*/  LDG.E R15, desc[UR8][R10.64] ;  /* 0x000000080a0f7981 */ /* 0x008ea2000c1e1900 */
[----:B------:R-:W-:-:S05]  /*1640*/  IMAD.WIDE.U32 R8, R13, 0x4, R6 ;  /* 0x000000040d087825 */ /* 0x000fca00078e0006 */
[----:B------:R-:W3:Y:S01]  /*1650*/  LDG.E R21, desc[UR8][R8.64] ;  /* 0x0000000808157981 */ /* 0x000ee2000c1e1900 */
[----:B--2---:R-:W-:-:S05]  /*1660*/  IMAD.WIDE R14, R15, 0x4, R8 ;  /* 0x000000040f0e7825 */ /* 0x004fca00078e0208 */
[----:B------:R-:W2:Y:S04]  /*1670*/  LDG.E R23, desc[UR8][R14.64] ;  /* 0x000000080e177981 */ /* 0x000ea8000c1e1900 */
[----:B--2---:R0:W-:Y:S04]  /*1680*/  STG.E desc[UR8][R8.64], R23 ;  /* 0x0000001708007986 */ /* 0x0041e8000c101908 */
[----:B---3--:R1:W-:Y:S04]  /*1690*/  STG.E desc[UR8][R14.64], R21 ;  /* 0x000000150e007986 */ /* 0x0083e8000c101908 */
[----:B------:R-:W2:Y:S04]  /*16a0*/  LDG.E R17, desc[UR8][R10.64+0x4] ;  /* 0x000004080a117981 */ /* 0x000ea8000c1e1900 */
[----:B------:R-:W3:Y:S01]  /*16b0*/  LDG.E R25, desc[UR8][R8.64+0x4] ;  /* 0x0000040808197981 */ /* 0x000ee2000c1e1900 */
[----:B--2---:R-:W-:-:S05]  /*16c0*/  IMAD.WIDE R16, R17, 0x4, R8 ;  /* 0x0000000411107825 */ /* 0x004fca00078e0208 */
[----:B------:R-:W2:Y:S04]  /*16d0*/  LDG.E R27, desc[UR8][R16.64+0x4] ;  /* 0x00000408101b7981 */ /* 0x000ea8000c1e1900 */
[----:B--2---:R-:W-:Y:S04]  /*16e0*/  STG.E desc[UR8][R8.64+0x4], R27 ;  /* 0x0000041b08007986 */ /* 0x004fe8000c101908 */
[----:B---3--:R2:W-:Y:S04]  /*16f0*/  STG.E desc[UR8][R16.64+0x4], R25 ;  /* 0x0000041910007986 */ /* 0x0085e8000c101908 */
[----:B------:R-:W3:Y:S04]  /*1700*/  LDG.E R19, desc[UR8][R10.64+0x8] ;  /* 0x000008080a137981 */ /* 0x000ee8000c1e1900 */
[----:B0-----:R-:W4:Y:S01]  /*1710*/  LDG.E R23, desc[UR8][R8.64+0x8] ;  /* 0x0000080808177981 */ /* 0x001f22000c1e1900 */
[----:B---3--:R-:W-:-:S05]  /*1720*/  IMAD.WIDE R18, R19, 0x4, R8 ;  /* 0x0000000413127825 */ /* 0x008fca00078e0208 */
[----:B------:R-:W3:Y:S04]  /*1730*/  LDG.E R29, desc[UR8][R18.64+0x8] ;  /* 0x00000808121d7981 */ /* 0x000ee8000c1e1900 */
[----:B---3--:R-:W-:Y:S04]  /*1740*/  STG.E desc[UR8][R8.64+0x8], R29 ;  /* 0x0000081d08007986 */ /* 0x008fe8000c101908 */
[----:B----4-:R0:W-:Y:S04]  /*1750*/  STG.E desc[UR8][R18.64+0x8], R23 ;  /* 0x0000081712007986 */ /* 0x0101e8000c101908 */
[----:B-1----:R-:W3:Y:S04]  /*1760*/  LDG.E R15, desc[UR8][R10.64+0xc] ;  /* 0x00000c080a0f7981 */ /* 0x002ee8000c1e1900 */
[----:B------:R-:W4:Y:S01]  /*1770*/  LDG.E R21, desc[UR8][R8.64+0xc] ;  /* 0x00000c0808157981 */ /* 0x000f22000c1e1900 */
[----:B---3--:R-:W-:-:S05]  /*1780*/  IMAD.WIDE R14, R15, 0x4, R8 ;  /* 0x000000040f0e7825 */ /* 0x008fca00078e0208 */
[----:B------:R-:W3:Y:S04]  /*1790*/  LDG.E R12, desc[UR8][R14.64+0xc] ;  /* 0x00000c080e0c7981 */ /* 0x000ee8000c1e1900 */
[----:B---3--:R-:W-:Y:S04]  /*17a0*/  STG.E desc[UR8][R8.64+0xc], R12 ;  /* 0x00000c0c08007986 */ /* 0x008fe8000c101908 */
[----:B----4-:R1:W-:Y:S04]  /*17b0*/  STG.E desc[UR8][R14.64+0xc], R21 ;  /* 0x00000c150e007986 */ /* 0x0103e8000c101908 */
[----:B--2---:R-:W2:Y:S04]  /*17c0*/  LDG.E R17, desc[UR8][R10.64+0x10] ;  /* 0x000010080a117981 */ /* 0x004ea8000c1e1900 */
[----:B------:R-:W3:Y:S01]  /*17d0*/  LDG.E R25, desc[UR8][R8.64+0x10] ;  /* 0x0000100808197981 */ /* 0x000ee2000c1e1900 */
[----:B--2---:R-:W-:-:S05]  /*17e0*/  IMAD.WIDE R16, R17, 0x4, R8 ;  /* 0x0000000411107825 */ /* 0x004fca00078e0208 */
[----:B------:R-:W2:Y:S04]  /*17f0*/  LDG.E R27, desc[UR8][R16.64+0x10] ;  /* 0x00001008101b7981 */ /* 0x000ea8000c1e1900 */
[----:B--2---:R-:W-:Y:S04]  /*1800*/  STG.E desc[UR8][R8.64+0x10], R27 ;  /* 0x0000101b08007986 */ /* 0x004fe8000c101908 */
[----:B---3--:R2:W-:Y:S04]  /*1810*/  STG.E desc[UR8][R16.64+0x10], R25 ;  /* 0x0000101910007986 */ /* 0x0085e8000c101908 */
[----:B0-----:R-:W3:Y:S04]  /*1820*/  LDG.E R19, desc[UR8][R10.64+0x14] ;  /* 0x000014080a137981 */ /* 0x001ee8000c1e1900 */
[----:B------:R-:W4:Y:S01]  /*1830*/  LDG.E R23, desc[UR8][R8.64+0x14] ;  /* 0x0000140808177981 */ /* 0x000f22000c1e1900 */
[----:B---3--:R-:W-:-:S05]  /*1840*/  IMAD.WIDE R18, R19, 0x4, R8 ;  /* 0x0000000413127825 */ /* 0x008fca00078e0208 */
[----:B------:R-:W3:Y:S04]  /*1850*/  LDG.E R29, desc[UR8][R18.64+0x14] ;  /* 0x00001408121d7981 */ /* 0x000ee8000c1e1900 */
[----:B---3--:R3:W-:Y:S04]  /*1860*/  STG.E desc[UR8][R8.64+0x14], R29 ;  /* 0x0000141d08007986 */ /* 0x0087e8000c101908 */
[----:B----4-:R3:W-:Y:S04]  /*1870*/  STG.E desc[UR8][R18.64+0x14], R23 ;  /* 0x0000141712007986 */ /* 0x0107e8000c101908 */
[----:B-1----:R-:W4:Y:S04]  /*1880*/  LDG.E R15, desc[UR8][R10.64+0x18] ;  /* 0x000018080a0f7981 */ /* 0x002f28000c1e1900 */
[----:B------:R-:W5:Y:S01]  /*1890*/  LDG.E R21, desc[UR8][R8.64+0x18] ;  /* 0x0000180808157981 */ /* 0x000f62000c1e1900 */
[----:B----4-:R-:W-:-:S05]  /*18a0*/  IMAD.WIDE R14, R15, 0x4, R8 ;  /* 0x000000040f0e7825 */ /* 0x010fca00078e0208 */
[----:B------:R-:W4:Y:S04]  /*18b0*/  LDG.E R12, desc[UR8][R14.64+0x18] ;  /* 0x000018080e0c7981 */ /* 0x000f28000c1e1900 */
[----:B----4-:R3:W-:Y:S04]  /*18c0*/  STG.E desc[UR8][R8.64+0x18], R12 ;  /* 0x0000180c08007986 */ /* 0x0107e8000c101908 */
[----:B-----5:R3:W-:Y:S04]  /*18d0*/  STG.E desc[UR8][R14.64+0x18], R21 ;  /* 0x000018150e007986 */ /* 0x0207e8000c101908 */
[----:B--2---:R-:W2:Y:S04]  /*18e0*/  LDG.E R17, desc[UR8][R10.64+0x1c] ;  /* 0x00001c080a117981 */ /* 0x004ea8000c1e1900 */
[----:B------:R-:W4:Y:S01]  /*18f0*/  LDG.E R25, desc[UR8][R8.64+0x1c] ;  /* 0x00001c0808197981 */ /* 0x000f22000c1e1900 */
[----:B--2---:R-:W-:-:S05]  /*1900*/  IMAD.WIDE R16, R17, 0x4, R8 ;  /* 0x0000000411107825 */ /* 0x004fca00078e0208 */
[----:B------:R-:W2:Y:S01]  /*1910*/  LDG.E R27, desc[UR8][R16.64+0x1c] ;  /* 0x00001c08101b7981 */ /* 0x000ea2000c1e1900 */
[----:B------:R-:W-:-:S04]  /*1920*/  IADD3 R13, PT, PT, R13, 0x8, RZ ;  /* 0x000000080d0d7810 */ /* 0x000fc80007ffe0ff */
[----:B------:R-:W-:Y:S01]  /*1930*/  ISETP.NE.AND P0, PT, R13, UR4, PT ;  /* 0x000000040d007c0c */ /* 0x000fe2000bf05270 */
[----:B--2---:R3:W-:Y:S04]  /*1940*/  STG.E desc[UR8][R8.64+0x1c], R27 ;  /* 0x00001c1b08007986 */ /* 0x0047e8000c101908 */
[----:B----4-:R3:W-:Y:S08]  /*1950*/  STG.E desc[UR8][R16.64+0x1c], R25 ;  /* 0x00001c1910007986 */ /* 0x0107f0000c101908 */
[----:B------:R-:W-:Y:S05]  /*1960*/  @P0 BRA `(.L_x_12) ;  /* 0xfffffffc002c0947 */ /* 0x000fea000383ffff */
.L_x_11:
[----:B------:R-:W-:Y:S05]  /*1970*/  BRA.U !UP2, `(.L_x_6) ;  /* 0x000000010af47547 */ /* 0x000fea000b800000 */
[----:B------:R-:W-:-:S09]  /*1980*/  UISETP.GE.U32.AND UP1, UPT, UR5, 0x4, UPT ;  /* 0x000000040500788c */ /* 0x000fd2000bf26070 */
[----:B------:R-:W-:Y:S05]  /*1990*/  BRA.U !UP1, `(.L_x_13) ;  /* 0x0000000109707547 */ /* 0x000fea000b800000 */
[----:B0123--:R-:W-:-:S05]  /*19a0*/  MOV R9, UR4 ;  /* 0x0000000400097c02 */ /* 0x00ffca0008000f00 */
[----:B------:R-:W-:-:S05]  /*19b0*/  IMAD.WIDE.U32 R10, R9, 0x4, R4 ;  /* 0x00000004090a7825 */ /* 0x000fca00078e0004 */
[----:B------:R-:W2:Y:S01]  /*19c0*/  LDG.E R13, desc[UR8][R10.64] ;  /* 0x000000080a0d7981 */ /* 0x000ea2000c1e1900 */
        /* <DEDUP_REMOVED lines=10> */
[----:B--2---:R4:W-:Y:S04]  /*1a70*/  STG.E desc[UR8][R8.64+0x4], R25 ;  /* 0x0000041908007986 */ /* 0x0049e8000c101908 */
[----:B---3--:R4:W-:Y:S04]  /*1a80*/  STG.E desc[UR8][R14.64+0x4], R23 ;  /* 0x000004170e007986 */ /* 0x0089e8000c101908 */
[----:B------:R-:W2:Y:S04]  /*1a90*/  LDG.E R17, desc[UR8][R10.64+0x8] ;  /* 0x000008080a117981 */ /* 0x000ea8000c1e1900 */
[----:B0-----:R-:W3:Y:S01]  /*1aa0*/  LDG.E R21, desc[UR8][R8.64+0x8] ;  /* 0x0000080808157981 */ /* 0x001ee2000c1e1900 */
[----:B--2---:R-:W-:-:S05]  /*1ab0*/  IMAD.WIDE R16, R17, 0x4, R8 ;  /* 0x0000000411107825 */ /* 0x004fca00078e0208 */
[----:B------:R-:W2:Y:S04]  /*1ac0*/  LDG.E R27, desc[UR8][R16.64+0x8] ;  /* 0x00000808101b7981 */ /* 0x000ea8000c1e1900 */
[----:B--2---:R4:W-:Y:S04]  /*1ad0*/  STG.E desc[UR8][R8.64+0x8], R27 ;  /* 0x0000081b08007986 */ /* 0x0049e8000c101908 */
[----:B---3--:R4:W-:Y:S04]  /*1ae0*/  STG.E desc[UR8][R16.64+0x8], R21 ;  /* 0x0000081510007986 */ /* 0x0089e8000c101908 */
[----:B-1----:R-:W2:Y:S04]  /*1af0*/  LDG.E R13, desc[UR8][R10.64+0xc] ;  /* 0x00000c080a0d7981 */ /* 0x002ea8000c1e1900 */
[----:B------:R-:W3:Y:S01]  /*1b00*/  LDG.E R19, desc[UR8][R8.64+0xc] ;  /* 0x00000c0808137981 */ /* 0x000ee2000c1e1900 */
[----:B--2---:R-:W-:-:S05]  /*1b10*/  IMAD.WIDE R12, R13, 0x4, R8 ;  /* 0x000000040d0c7825 */ /* 0x004fca00078e0208 */
[----:B------:R-:W2:Y:S01]  /*1b20*/  LDG.E R29, desc[UR8][R12.64+0xc] ;  /* 0x00000c080c1d7981 */ /* 0x000ea2000c1e1900 */
[----:B------:R-:W-:-:S03]  /*1b30*/  UIADD3 UR4, UPT, UPT, UR4, 0x4, URZ ;  /* 0x0000000404047890 */ /* 0x000fc6000fffe0ff */
[----:B--2---:R4:W-:Y:S04]  /*1b40*/  STG.E desc[UR8][R8.64+0xc], R29 ;  /* 0x00000c1d08007986 */ /* 0x0049e8000c101908 */
[----:B---3--:R4:W-:Y:S05]  /*1b50*/  STG.E desc[UR8][R12.64+0xc], R19 ;  /* 0x00000c130c007986 */ /* 0x0089ea000c101908 */
.L_x_13:
[----:B------:R-:W-:Y:S05]  /*1b60*/  BRA.U !UP0, `(.L_x_6) ;  /* 0x0000000108787547 */ /* 0x000fea000b800000 */
[----:B------:R-:W-:Y:S01]  /*1b70*/  UISETP.NE.AND UP0, UPT, UR10, 0x1, UPT ;  /* 0x000000010a00788c */ /* 0x000fe2000bf05270 */
[----:B01234-:R-:W-:-:S05]  /*1b80*/  MOV R9, UR4 ;  /* 0x0000000400097c02 */ /* 0x01ffca0008000f00 */
[----:B------:R-:W-:-:S13]  /*1b90*/  PLOP3.LUT P0, PT, PT, PT, UP0, 0x80, 0x8 ;  /* 0x000000000008781c */ /* 0x000fda0003f0f008 */
[----:B------:R-:W-:-:S05]  /*1ba0*/  @P0 IMAD.WIDE.U32 R16, R9, 0x4, R4 ;  /* 0x0000000409100825 */ /* 0x000fca00078e0004 */
[----:B------:R-:W2:Y:S01]  /*1bb0*/  @P0 LDG.E R11, desc[UR8][R16.64] ;  /* 0x00000008100b0981 */ /* 0x000ea2000c1e1900 */
[----:B------:R-:W-:-:S05]  /*1bc0*/  @P0 IMAD.WIDE.U32 R8, R9, 0x4, R6 ;  /* 0x0000000409080825 */ /* 0x000fca00078e0006 */
[----:B------:R-:W3:Y:S01]  /*1bd0*/  @P0 LDG.E R19, desc[UR8][R8.64] ;  /* 0x0000000808130981 */ /* 0x000ee2000c1e1900 */
[----:B--2---:R-:W-:-:S05]  /*1be0*/  @P0 IMAD.WIDE R10, R11, 0x4, R8 ;  /* 0x000000040b0a0825 */ /* 0x004fca00078e0208 */
[----:B------:R-:W2:Y:S04]  /*1bf0*/  @P0 LDG.E R15, desc[UR8][R10.64] ;  /* 0x000000080a0f0981 */ /* 0x000ea8000c1e1900 */
[----:B--2---:R0:W-:Y:S04]  /*1c00*/  @P0 STG.E desc[UR8][R8.64], R15 ;  /* 0x0000000f08000986 */ /* 0x0041e8000c101908 */
[----:B---3--:R1:W-:Y:S04]  /*1c10*/  @P0 STG.E desc[UR8][R10.64], R19 ;  /* 0x000000130a000986 */ /* 0x0083e8000c101908 */
[----:B------:R-:W2:Y:S04]  /*1c20*/  @P0 LDG.E R13, desc[UR8][R16.64+0x4] ;  /* 0x00000408100d0981 */ /* 0x000ea8000c1e1900 */
[----:B------:R-:W3:Y:S01]  /*1c30*/  @P0 LDG.E R21, desc[UR8][R8.64+0x4] ;  /* 0x0000040808150981 */ /* 0x000ee2000c1e1900 */
[----:B------:R-:W-:-:S04]  /*1c40*/  ULOP3.LUT UR5, UR7, 0x1, URZ, 0xc0, !UPT ;  /* 0x0000000107057892 */ /* 0x000fc8000f8ec0ff */
[----:B------:R-:W-:Y:S01]  /*1c50*/  UISETP.NE.U32.AND UP1, UPT, UR5, 0x1, UPT ;  /* 0x000000010500788c */ /* 0x000fe2000bf25070 */
[----:B--2---:R-:W-:-:S05]  /*1c60*/  @P0 IMAD.WIDE R12, R13, 0x4, R8 ;  /* 0x000000040d0c0825 */ /* 0x004fca00078e0208 */
[----:B------:R-:W2:Y:S01]  /*1c70*/  @P0 LDG.E R23, desc[UR8][R12.64+0x4] ;  /* 0x000004080c170981 */ /* 0x000ea2000c1e1900 */
[----:B------:R-:W-:Y:S01]  /*1c80*/  PLOP3.LUT P1, PT, PT, PT, UP1, 0x80, 0x8 ;  /* 0x000000000008781c */ /* 0x000fe20003f2f018 */
[----:B------:R-:W-:-:S06]  /*1c90*/  @UP0 UIADD3 UR4, UPT, UPT, UR4, 0x2, URZ ;  /* 0x0000000204040890 */ /* 0x000fcc000fffe0ff */
[----:B------:R-:W-:-:S06]  /*1ca0*/  IMAD.U32 R25, RZ, RZ, UR4 ;  /* 0x00000004ff197e24 */ /* 0x000fcc000f8e00ff */
[C---:B0-----:R-:W-:Y:S01]  /*1cb0*/  @!P1 IMAD.WIDE.U32 R14, R25.reuse, 0x4, R4 ;  /* 0x00000004190e9825 */ /* 0x041fe200078e0004 */
[----:B--2---:R0:W-:Y:S04]  /*1cc0*/  @P0 STG.E desc[UR8][R8.64+0x4], R23 ;  /* 0x0000041708000986 */ /* 0x0041e8000c101908 */
[----:B---3--:R0:W-:Y:S04]  /*1cd0*/  @P0 STG.E desc[UR8][R12.64+0x4], R21 ;  /* 0x000004150c000986 */ /* 0x0081e8000c101908 */
[----:B-1----:R-:W2:Y:S01]  /*1ce0*/  @!P1 LDG.E R11, desc[UR8][R14.64] ;  /* 0x000000080e0b9981 */ /* 0x002ea2000c1e1900 */
[----:B------:R-:W-:-:S05]  /*1cf0*/  @!P1 IMAD.WIDE.U32 R4, R25, 0x4, R6 ;  /* 0x0000000419049825 */ /* 0x000fca00078e0006 */
[----:B------:R-:W3:Y:S01]  /*1d00*/  @!P1 LDG.E R17, desc[UR8][R4.64] ;  /* 0x0000000804119981 */ /* 0x000ee2000c1e1900 */
[----:B--2---:R-:W-:-:S05]  /*1d10*/  @!P1 IMAD.WIDE R10, R11, 0x4, R4 ;  /* 0x000000040b0a9825 */ /* 0x004fca00078e0204 */
[----:B------:R-:W2:Y:S04]  /*1d20*/  @!P1 LDG.E R19, desc[UR8][R10.64] ;  /* 0x000000080a139981 */ /* 0x000ea8000c1e1900 */
[----:B--2---:R0:W-:Y:S04]  /*1d30*/  @!P1 STG.E desc[UR8][R4.64], R19 ;  /* 0x0000001304009986 */ /* 0x0041e8000c101908 */
[----:B---3--:R0:W-:Y:S02]  /*1d40*/  @!P1 STG.E desc[UR8][R10.64], R17 ;  /* 0x000000110a009986 */ /* 0x0081e4000c101908 */
.L_x_6:
[----:B------:R-:W-:-:S09]  /*1d50*/  UISETP.GE.AND UP0, UPT, UR6, 0x1, UPT ;  /* 0x000000010600788c */ /* 0x000fd2000bf06270 */
[----:B------:R-:W-:Y:S05]  /*1d60*/  BRA.U !UP0, `(.L_x_14) ;  /* 0x0000000508c07547 */ /* 0x000fea000b800000 */
[----:B------:R-:W-:Y:S01]  /*1d70*/  UIADD3 UR4, UPT, UPT, UR6, -0x1, URZ ;  /* 0xffffffff06047890 */ /* 0x000fe2000fffe0ff */
[----:B0-----:R-:W-:Y:S01]  /*1d80*/  HFMA2 R5, -RZ, RZ, 0, 0 ;  /* 0x00000000ff057431 */ /* 0x001fe200000001ff */
[----:B------:R-:W-:Y:S02]  /*1d90*/  ULOP3.LUT UR10, UR6, 0xf, URZ, 0xc0, !UPT ;  /* 0x0000000f060a7892 */ /* 0x000fe4000f8ec0ff */
[----:B------:R-:W-:Y:S02]  /*1da0*/  UISETP.GE.U32.AND UP0, UPT, UR4, 0xf, UPT ;  /* 0x0000000f0400788c */ /* 0x000fe4000bf06070 */
[----:B------:R-:W-:-:S07]  /*1db0*/  UISETP.NE.AND UP1, UPT, UR10, URZ, UPT ;  /* 0x000000ff0a00728c */ /* 0x000fce000bf25270 */
[----:B------:R-:W-:Y:S05]  /*1dc0*/  BRA.U !UP0, `(.L_x_15) ;  /* 0x0000000108b07547 */ /* 0x000fea000b800000 */
[----:B------:R-:W-:Y:S01]  /*1dd0*/  ULOP3.LUT UR11, UR6, 0x7ffffff0, URZ, 0xc0, !UPT ;  /* 0x7ffffff0060b7892 */ /* 0x000fe2000f8ec0ff */
[----:B-1--4-:R-:W-:Y:S01]  /*1de0*/  MOV R13, RZ ;  /* 0x000000ff000d7202 */ /* 0x012fe20000000f00 */
[----:B------:R-:W0:Y:S04]  /*1df0*/  LDCU.64 UR4, c[0x0][0x3a0] ;  /* 0x00007400ff0477ac */ /* 0x000e280008000a00 */
[----:B------:R-:W-:-:S07]  /*1e00*/  MOV R5, UR11 ;  /* 0x0000000b00057c02 */ /* 0x000fce0008000f00 */
.L_x_16:
[----:B--2---:R-:W-:-:S05]  /*1e10*/  IMAD.WIDE.U32 R10, R13, 0x4, R6 ;  /* 0x000000040d0a7825 */ /* 0x004fca00078e0006 */
[----:B---34-:R-:W2:Y:S01]  /*1e20*/  LDG.E R15, desc[UR8][R10.64] ;  /* 0x000000080a0f7981 */ /* 0x018ea2000c1e1900 */
[----:B------:R-:W-:-:S05]  /*1e30*/  IADD3 R4, P0, PT, R0, R13, RZ ;  /* 0x0000000d00047210 */ /* 0x000fca0007f1e0ff */
[----:B------:R-:W-:Y:S01]  /*1e40*/  IMAD.X R9, RZ, RZ, R3, P0 ;  /* 0x000000ffff097224 */ /* 0x000fe200000e0603 */
[----:B0-----:R-:W-:-:S04]  /*1e50*/  LEA R8, P0, R4, UR4, 0x2 ;  /* 0x0000000404087c11 */ /* 0x001fc8000f8010ff */
[----:B------:R-:W-:-:S05]  /*1e60*/  LEA.HI.X R9, R4, UR5, R9, 0x2, P0 ;  /* 0x0000000504097c11 */ /* 0x000fca00080f1409 */
[----:B--2---:R0:W-:Y:S04]  /*1e70*/  STG.E desc[UR8][R8.64], R15 ;  /* 0x0000000f08007986 */ /* 0x0041e8000c101908 */
[----:B------:R-:W2:Y:S04]  /*1e80*/  LDG.E R17, desc[UR8][R10.64+0x4] ;  /* 0x000004080a117981 */ /* 0x000ea8000c1e1900 */
[----:B--2---:R1:W-:Y:S04]  /*1e90*/  STG.E desc[UR8][R8.64+0x4], R17 ;  /* 0x0000041108007986 */ /* 0x0043e8000c101908 */
[----:B------:R-:W2:Y:S04]  /*1ea0*/  LDG.E R19, desc[UR8][R10.64+0x8] ;  /* 0x000008080a137981 */ /* 0x000ea8000c1e1900 */
[----:B--2---:R2:W-:Y:S04]  /*1eb0*/  STG.E desc[UR8][R8.64+0x8], R19 ;  /* 0x0000081308007986 */ /* 0x0045e8000c101908 */
[----:B------:R-:W3:Y:S04]  /*1ec0*/  LDG.E R21, desc[UR8][R10.64+0xc] ;  /* 0x00000c080a157981 */ /* 0x000ee8000c1e1900 */
[----:B---3--:R3:W-:Y:S04]  /*1ed0*/  STG.E desc[UR8][R8.64+0xc], R21 ;  /* 0x00000c1508007986 */ /* 0x0087e8000c101908 */
[----:B------:R-:W4:Y:S04]  /*1ee0*/  LDG.E R23, desc[UR8][R10.64+0x10] ;  /* 0x000010080a177981 */ /* 0x000f28000c1e1900 */
[----:B----4-:R4:W-:Y:S04]  /*1ef0*/  STG.E desc[UR8][R8.64+0x10], R23 ;  /* 0x0000101708007986 */ /* 0x0109e8000c101908 */
[----:B------:R-:W5:Y:S04]  /*1f00*/  LDG.E R25, desc[UR8][R10.64+0x14] ;  /* 0x000014080a197981 */ /* 0x000f68000c1e1900 */
[----:B-----5:R5:W-:Y:S04]  /*1f10*/  STG.E desc[UR8][R8.64+0x14], R25 ;  /* 0x0000141908007986 */ /* 0x020be8000c101908 */
[----:B0-----:R-:W2:Y:S04]  /*1f20*/  LDG.E R15, desc[UR8][R10.64+0x18] ;  /* 0x000018080a0f7981 */ /* 0x001ea8000c1e1900 */
[----:B--2---:R0:W-:Y:S04]  /*1f30*/  STG.E desc[UR8][R8.64+0x18], R15 ;  /* 0x0000180f08007986 */ /* 0x0041e8000c101908 */
[----:B-1----:R-:W2:Y:S04]  /*1f40*/  LDG.E R17, desc[UR8][R10.64+0x1c] ;  /* 0x00001c080a117981 */ /* 0x002ea8000c1e1900 */
[----:B--2---:R1:W-:Y:S04]  /*1f50*/  STG.E desc[UR8][R8.64+0x1c], R17 ;  /* 0x00001c1108007986 */ /* 0x0043e8000c101908 */
[----:B------:R-:W2:Y:S04]  /*1f60*/  LDG.E R19, desc[UR8][R10.64+0x20] ;  /* 0x000020080a137981 */ /* 0x000ea8000c1e1900 */
[----:B--2---:R2:W-:Y:S04]  /*1f70*/  STG.E desc[UR8][R8.64+0x20], R19 ;  /* 0x0000201308007986 */ /* 0x0045e8000c101908 */
[----:B---3--:R-:W3:Y:S04]  /*1f80*/  LDG.E R21, desc[UR8][R10.64+0x24] ;  /* 0x000024080a157981 */ /* 0x008ee8000c1e1900 */
[----:B---3--:R3:W-:Y:S04]  /*1f90*/  STG.E desc[UR8][R8.64+0x24], R21 ;  /* 0x0000241508007986 */ /* 0x0087e8000c101908 */
[----:B----4-:R-:W4:Y:S04]  /*1fa0*/  LDG.E R23, desc[UR8][R10.64+0x28] ;  /* 0x000028080a177981 */ /* 0x010f28000c1e1900 */
[----:B----4-:R4:W-:Y:S04]  /*1fb0*/  STG.E desc[UR8][R8.64+0x28], R23 ;  /* 0x0000281708007986 */ /* 0x0109e8000c101908 */
[----:B-----5:R-:W5:Y:S04]  /*1fc0*/  LDG.E R25, desc[UR8][R10.64+0x2c] ;  /* 0x00002c080a197981 */ /* 0x020f68000c1e1900 */
[----:B-----5:R4:W-:Y:S04]  /*1fd0*/  STG.E desc[UR8][R8.64+0x2c], R25 ;  /* 0x00002c1908007986 */ /* 0x0209e8000c101908 */
[----:B0-----:R-:W5:Y:S04]  /*1fe0*/  LDG.E R15, desc[UR8][R10.64+0x30] ;  /* 0x000030080a0f7981 */ /* 0x001f68000c1e1900 */
[----:B-----5:R4:W-:Y:S04]  /*1ff0*/  STG.E desc[UR8][R8.64+0x30], R15 ;  /* 0x0000300f08007986 */ /* 0x0209e8000c101908 */
[----:B-1----:R-:W5:Y:S04]  /*2000*/  LDG.E R17, desc[UR8][R10.64+0x34] ;  /* 0x000034080a117981 */ /* 0x002f68000c1e1900 */
[----:B-----5:R4:W-:Y:S04]  /*2010*/  STG.E desc[UR8][R8.64+0x34], R17 ;  /* 0x0000341108007986 */ /* 0x0209e8000c101908 */
[----:B--2---:R-:W2:Y:S04]  /*2020*/  LDG.E R19, desc[UR8][R10.64+0x38] ;  /* 0x000038080a137981 */ /* 0x004ea8000c1e1900 */
[----:B--2---:R4:W-:Y:S04]  /*2030*/  STG.E desc[UR8][R8.64+0x38], R19 ;  /* 0x0000381308007986 */ /* 0x0049e8000c101908 */
[----:B---3--:R-:W2:Y:S01]  /*2040*/  LDG.E R21, desc[UR8][R10.64+0x3c] ;  /* 0x00003c080a157981 */ /* 0x008ea2000c1e1900 */
[----:B------:R-:W-:-:S04]  /*2050*/  IADD3 R13, PT, PT, R13, 0x10, RZ ;  /* 0x000000100d0d7810 */ /* 0x000fc80007ffe0ff */
[----:B------:R-:W-:Y:S01]  /*2060*/  ISETP.NE.AND P0, PT, R13, R5, PT ;  /* 0x000000050d00720c */ /* 0x000fe20003f05270 */
[----:B--2---:R4:W-:-:S12]  /*2070*/  STG.E desc[UR8][R8.64+0x3c], R21 ;  /* 0x00003c1508007986 */ /* 0x0049d8000c101908 */
[----:B------:R-:W-:Y:S05]  /*2080*/  @P0 BRA `(.L_x_16) ;  /* 0xfffffffc00600947 */ /* 0x000fea000383ffff */
.L_x_15:
[----:B------:R-:W-:Y:S05]  /*2090*/  BRA.U !UP1, `(.L_x_14) ;  /* 0x0000000109f47547 */ /* 0x000fea000b800000 */
[----:B------:R-:W-:Y:S02]  /*20a0*/  UISETP.GE.U32.AND UP0, UPT, UR10, 0x8, UPT ;  /* 0x000000080a00788c */ /* 0x000fe4000bf06070 */
[----:B------:R-:W-:-:S04]  /*20b0*/  ULOP3.LUT UR4, UR6, 0x7, URZ, 0xc0, !UPT ;  /* 0x0000000706047892 */ /* 0x000fc8000f8ec0ff */
[----:B------:R-:W-:-:S03]  /*20c0*/  UISETP.NE.AND UP1, UPT, UR4, URZ, UPT ;  /* 0x000000ff0400728c */ /* 0x000fc6000bf25270 */
[----:B------:R-:W-:Y:S08]  /*20d0*/  BRA.U !UP0, `(.L_x_17) ;  /* 0x00000001085c7547 */ /* 0x000ff0000b800000 */
[----:B--2---:R-:W-:Y:S01]  /*20e0*/  IMAD.WIDE.U32 R10, R5, 0x4, R6 ;  /* 0x00000004050a7825 */ /* 0x004fe200078e0006 */
[----:B------:R-:W0:Y:S04]  /*20f0*/  LDCU.64 UR10, c[0x0][0x3a0] ;  /* 0x00007400ff0a77ac */ /* 0x000e280008000a00 */
[----:B-1--4-:R-:W2:Y:S01]  /*2100*/  LDG.E R13, desc[UR8][R10.64] ;  /* 0x000000080a0d7981 */ /* 0x012ea2000c1e1900 */
[----:B------:R-:W-:-:S04]  /*2110*/  IADD3 R4, P0, PT, R0, R5, RZ ;  /* 0x0000000500047210 */ /* 0x000fc80007f1e0ff */
[----:B---3--:R-:W-:Y:S02]  /*2120*/  IADD3.X R9, PT, PT, RZ, R3, RZ, P0, !PT ;  /* 0x00000003ff097210 */ /* 0x008fe400007fe4ff */
        /* <DEDUP_REMOVED lines=9> */
[----:B------:R-:W3:Y:S04]  /*21c0*/  LDG.E R21, desc[UR8][R10.64+0x10] ;  /* 0x000010080a157981 */ /* 0x000ee8000c1e1900 */
[----:B---3--:R2:W-:Y:S04]  /*21d0*/  STG.E desc[UR8][R8.64+0x10], R21 ;  /* 0x0000101508007986 */ /* 0x0085e8000c101908 */
[----:B------:R-:W3:Y:S04]  /*21e0*/  LDG.E R23, desc[UR8][R10.64+0x14] ;  /* 0x000014080a177981 */ /* 0x000ee8000c1e1900 */
[----:B---3--:R2:W-:Y:S04]  /*21f0*/  STG.E desc[UR8][R8.64+0x14], R23 ;  /* 0x0000141708007986 */ /* 0x0085e8000c101908 */
[----:B0-----:R-:W3:Y:S04]  /*2200*/  LDG.E R13, desc[UR8][R10.64+0x18] ;  /* 0x000018080a0d7981 */ /* 0x001ee8000c1e1900 */
[----:B---3--:R2:W-:Y:S04]  /*2210*/  STG.E desc[UR8][R8.64+0x18], R13 ;  /* 0x0000180d08007986 */ /* 0x0085e8000c101908 */
[----:B-1----:R-:W3:Y:S01]  /*2220*/  LDG.E R15, desc[UR8][R10.64+0x1c] ;  /* 0x00001c080a0f7981 */ /* 0x002ee2000c1e1900 */
[----:B------:R-:W-:-:S03]  /*2230*/  IADD3 R5, PT, PT, R5, 0x8, RZ ;  /* 0x0000000805057810 */ /* 0x000fc60007ffe0ff */
[----:B---3--:R2:W-:Y:S04]  /*2240*/  STG.E desc[UR8][R8.64+0x1c], R15 ;  /* 0x00001c0f08007986 */ /* 0x0085e8000c101908 */
.L_x_17:
[----:B------:R-:W-:Y:S05]  /*2250*/  BRA.U !UP1, `(.L_x_14) ;  /* 0x0000000109847547 */ /* 0x000fea000b800000 */
[----:B------:R-:W-:Y:S02]  /*2260*/  UISETP.GE.U32.AND UP0, UPT, UR4, 0x4, UPT ;  /* 0x000000040400788c */ /* 0x000fe4000bf06070 */
[----:B------:R-:W-:-:S04]  /*2270*/  ULOP3.LUT UR5, UR6, 0x3, URZ, 0xc0, !UPT ;  /* 0x0000000306057892 */ /* 0x000fc8000f8ec0ff */
[----:B------:R-:W-:-:S03]  /*2280*/  UISETP.NE.AND UP1, UPT, UR5, URZ, UPT ;  /* 0x000000ff0500728c */ /* 0x000fc6000bf25270 */
[----:B------:R-:W-:Y:S08]  /*2290*/  BRA.U !UP0, `(.L_x_18) ;  /* 0x00000001083c7547 */ /* 0x000ff0000b800000 */
[----:B-1234-:R-:W-:Y:S01]  /*22a0*/  IMAD.WIDE.U32 R8, R5, 0x4, R6 ;  /* 0x0000000405087825 */ /* 0x01efe200078e0006 */
[----:B------:R-:W0:Y:S04]  /*22b0*/  LDCU.64 UR10, c[0x0][0x3a0] ;  /* 0x00007400ff0a77ac */ /* 0x000e280008000a00 */
[----:B------:R-:W2:Y:S01]  /*22c0*/  LDG.E R13, desc[UR8][R8.64] ;  /* 0x00000008080d7981 */ /* 0x000ea2000c1e1900 */
        /* <DEDUP_REMOVED lines=9> */
[----:B------:R-:W2:Y:S01]  /*2360*/  LDG.E R19, desc[UR8][R8.64+0xc] ;  /* 0x00000c0808137981 */ /* 0x000ea2000c1e1900 */
[----:B------:R-:W-:-:S03]  /*2370*/  IADD3 R5, PT, PT, R5, 0x4, RZ ;  /* 0x0000000405057810 */ /* 0x000fc60007ffe0ff */
[----:B--2---:R0:W-:Y:S04]  /*2380*/  STG.E desc[UR8][R10.64+0xc], R19 ;  /* 0x00000c130a007986 */ /* 0x0041e8000c101908 */
.L_x_18:
[----:B------:R-:W-:Y:S05]  /*2390*/  BRA.U !UP1, `(.L_x_14) ;  /* 0x0000000109347547 */ /* 0x000fea000b800000 */
[----:B------:R-:W0:Y:S01]  /*23a0*/  LDCU.64 UR10, c[0x0][0x3a0] ;  /* 0x00007400ff0a77ac */ /* 0x000e220008000a00 */
[----:B------:R-:W-:-:S05]  /*23b0*/  UMOV UR4, URZ ;  /* 0x000000ff00047c82 */ /* 0x000fca0008000000 */
.L_x_19:
[----:B01234-:R-:W-:-:S06]  /*23c0*/  IMAD.WIDE.U32 R8, R5, 0x4, R6 ;  /* 0x0000000405087825 */ /* 0x01ffcc00078e0006 */
[----:B------:R-:W2:Y:S01]  /*23d0*/  LDG.E R9, desc[UR8][R8.64] ;  /* 0x0000000808097981 */ /* 0x000ea2000c1e1900 */
[----:B------:R-:W-:Y:S01]  /*23e0*/  IADD3 R4, P0, PT, R0, R5, RZ ;  /* 0x0000000500047210 */ /* 0x000fe20007f1e0ff */
[----:B------:R-:W-:Y:S01]  /*23f0*/  UIADD3 UR4, UPT, UPT, UR4, 0x1, URZ ;  /* 0x0000000104047890 */ /* 0x000fe2000fffe0ff */
[----:B------:R-:W-:Y:S02]  /*2400*/  IADD3 R5, PT, PT, R5, 0x1, RZ ;  /* 0x0000000105057810 */ /* 0x000fe40007ffe0ff */
[----:B0-----:R-:W-:Y:S01]  /*2410*/  IADD3.X R11, PT, PT, RZ, R3, RZ, P0, !PT ;  /* 0x00000003ff0b7210 */ /* 0x001fe200007fe4ff */
[----:B------:R-:W-:Y:S01]  /*2420*/  UISETP.NE.AND UP0, UPT, UR4, UR5, UPT ;  /* 0x000000050400728c */ /* 0x000fe2000bf05270 */
[----:B------:R-:W-:-:S04]  /*2430*/  LEA R10, P0, R4, UR10, 0x2 ;  /* 0x0000000a040a7c11 */ /* 0x000fc8000f8010ff */
[----:B------:R-:W-:-:S05]  /*2440*/  LEA.HI.X R11, R4, UR11, R11, 0x2, P0 ;  /* 0x0000000b040b7c11 */ /* 0x000fca00080f140b */
[----:B--2---:R0:W-:Y:S01]  /*2450*/  STG.E desc[UR8][R10.64], R9 ;  /* 0x000000090a007986 */ /* 0x0041e2000c101908 */
[----:B------:R-:W-:Y:S05]  /*2460*/  BRA.U UP0, `(.L_x_19) ;  /* 0xfffffffd00d47547 */ /* 0x000fea000b83ffff */
.L_x_14:
[----:B01234-:R-:W-:Y:S01]  /*2470*/  IMAD.U32 R9, RZ, RZ, UR6 ;  /* 0x00000006ff097e24 */ /* 0x01ffe2000f8e00ff */
[----:B------:R-:W2:Y:S01]  /*2480*/  LDG.E R16, desc[UR8][R6.64] ;  /* 0x0000000806107981 */ /* 0x000ea2000c1e1900 */
[----:B------:R-:W0:Y:S02]  /*2490*/  LDC.64 R4, c[0x0][0x398] ;  /* 0x0000e600ff047b82 */ /* 0x000e240000000a00 */
[----:B------:R-:W-:-:S05]  /*24a0*/  IMAD.WIDE R8, R9, 0x4, R6 ;  /* 0x0000000409087825 */ /* 0x000fca00078e0206 */
[----:B------:R-:W2:Y:S01]  /*24b0*/  LDG.E R10, desc[UR8][R8.64+-0x4] ;  /* 0xfffffc08080a7981 */ /* 0x000ea2000c1e1900 */
[----:B------:R-:W-:Y:S02]  /*24c0*/  UISETP.GE.AND UP0, UPT, UR6, 0x2, UPT ;  /* 0x000000020600788c */ /* 0x000fe4000bf06270 */
[----:B--2---:R-:W-:-:S04]  /*24d0*/  IMAD R11, R10, UR6, R16 ;  /* 0x000000060a0b7c24 */ /* 0x004fc8000f8e0210 */
[----:B0-----:R-:W-:-:S05]  /*24e0*/  IMAD.WIDE R10, R11, 0x4, R4 ;  /* 0x000000040b0a7825 */ /* 0x001fca00078e0204 */
[----:B------:R0:W5:Y:S01]  /*24f0*/  LDG.E R17, desc[UR8][R10.64] ;  /* 0x000000080a117981 */ /* 0x000162000c1e1900 */
[----:B------:R-:W-:Y:S02]  /*2500*/  UIADD3 UR14, UPT, UPT, UR6, -0x1, URZ ;  /* 0xffffffff060e7890 */ /* 0x000fe4000fffe0ff */
[----:B------:R-:W-:Y:S01]  /*2510*/  UIADD3 UR11, UPT, UPT, UR6, -UR7, URZ ;  /* 0x80000007060b7290 */ /* 0x000fe2000fffe0ff */
[----:B------:R-:W-:Y:S11]  /*2520*/  BRA.U !UP0, `(.L_x_20) ;  /* 0x0000000508b07547 */ /* 0x000ff6000b800000 */
[----:B------:R-:W-:Y:S02]  /*2530*/  UIADD3 UR4, UPT, UPT, UR6, -0x2, URZ ;  /* 0xfffffffe06047890 */ /* 0x000fe4000fffe0ff */
[----:B------:R-:W-:Y:S02]  /*2540*/  ULOP3.LUT UR5, UR14, 0x7, URZ, 0xc0, !UPT ;  /* 0x000000070e057892 */ /* 0x000fe4000f8ec0ff */
[----:B------:R-:W-:Y:S02]  /*2550*/  UISETP.GE.U32.AND UP1, UPT, UR4, 0x7, UPT ;  /* 0x000000070400788c */ /* 0x000fe4000bf26070 */
[----:B------:R-:W-:Y:S01]  /*2560*/  UISETP.NE.AND UP2, UPT, UR5, URZ, UPT ;  /* 0x000000ff0500728c */ /* 0x000fe2000bf45270 */
[----:B------:R-:W-:-:S06]  /*2570*/  UMOV UR4, URZ ;  /* 0x000000ff00047c82 */ /* 0x000fcc0008000000 */
[----:B------:R-:W-:Y:S05]  /*2580*/  BRA.U !UP1, `(.L_x_21) ;  /* 0x0000000109b87547 */ /* 0x000fea000b800000 */
[----:B------:R-:W-:Y:S01]  /*2590*/  HFMA2 R23, -RZ, RZ, 0, 0 ;  /* 0x00000000ff177431 */ /* 0x000fe200000001ff */
[----:B------:R-:W-:-:S12]  /*25a0*/  ULOP3.LUT UR4, UR14, 0xfffffff8, URZ, 0xc0, !UPT ;  /* 0xfffffff80e047892 */ /* 0x000fd8000f8ec0ff */
.L_x_22:
[----:B------:R-:W-:-:S05]  /*25b0*/  IMAD.WIDE.U32 R14, R23, 0x4, R6 ;  /* 0x00000004170e7825 */ /* 0x000fca00078e0006 */
[----:B0-----:R-:W2:Y:S04]  /*25c0*/  LDG.E R11, desc[UR8][R14.64+0x4] ;  /* 0x000004080e0b7981 */ /* 0x001ea8000c1e1900 */
[----:B------:R-:W3:Y:S04]  /*25d0*/  LDG.E R10, desc[UR8][R14.64+0x8] ;  /* 0x000008080e0a7981 */ /* 0x000ee8000c1e1900 */
[----:B------:R-:W4:Y:S04]  /*25e0*/  LDG.E R13, desc[UR8][R14.64+0xc] ;  /* 0x00000c080e0d7981 */ /* 0x000f28000c1e1900 */
[----:B------:R-:W4:Y:S04]  /*25f0*/  LDG.E R12, desc[UR8][R14.64+0x10] ;  /* 0x000010080e0c7981 */ /* 0x000f28000c1e1900 */
[----:B------:R-:W4:Y:S04]  /*2600*/  LDG.E R19, desc[UR8][R14.64+0x14] ;  /* 0x000014080e137981 */ /* 0x000f28000c1e1900 */
[----:B------:R-:W4:Y:S04]  /*2610*/  LDG.E R18, desc[UR8][R14.64+0x18] ;  /* 0x000018080e127981 */ /* 0x000f28000c1e1900 */
[----:B------:R-:W4:Y:S01]  /*2620*/  LDG.E R21, desc[UR8][R14.64+0x1c] ;  /* 0x00001c080e157981 */ /* 0x000f22000c1e1900 */
[----:B--2---:R-:W-:-:S03]  /*2630*/  IMAD R27, R16, UR6, R11 ;  /* 0x00000006101b7c24 */ /* 0x004fc6000f8e020b */
[----:B------:R0:W2:Y:S01]  /*2640*/  LDG.E R16, desc[UR8][R14.64+0x20] ;  /* 0x000020080e107981 */ /* 0x0000a2000c1e1900 */
[----:B---3--:R-:W-:Y:S02]  /*2650*/  IMAD R25, R11, UR6, R10 ;  /* 0x000000060b197c24 */ /* 0x008fe4000f8e020a */
[----:B------:R-:W-:-:S04]  /*2660*/  IMAD.WIDE R26, R27, 0x4, R4 ;  /* 0x000000041b1a7825 */ /* 0x000fc800078e0204 */
[----:B----4-:R-:W-:Y:S01]  /*2670*/  IMAD R11, R10, UR6, R13 ;  /* 0x000000060a0b7c24 */ /* 0x010fe2000f8e020d */
[----:B------:R1:W3:Y:S01]  /*2680*/  LDG.E R20, desc[UR8][R26.64] ;  /* 0x000000081a147981 */ /* 0x0002e2000c1e1900 */
[----:B------:R-:W-:-:S04]  /*2690*/  IMAD.WIDE R24, R25, 0x4, R4 ;  /* 0x0000000419187825 */ /* 0x000fc800078e0204 */
[----:B------:R-:W-:Y:S02]  /*26a0*/  IMAD R13, R13, UR6, R12 ;  /* 0x000000060d0d7c24 */ /* 0x000fe4000f8e020c */
[----:B------:R-:W-:Y:S01]  /*26b0*/  IMAD.WIDE R10, R11, 0x4, R4 ;  /* 0x000000040b0a7825 */ /* 0x000fe200078e0204 */
[----:B------:R-:W4:Y:S03]  /*26c0*/  LDG.E R24, desc[UR8][R24.64] ;  /* 0x0000000818187981 */ /* 0x000f26000c1e1900 */
[----:B------:R-:W-:Y:S02]  /*26d0*/  IMAD R29, R12, UR6, R19 ;  /* 0x000000060c1d7c24 */ /* 0x000fe4000f8e0213 */
[----:B------:R-:W-:Y:S01]  /*26e0*/  IMAD.WIDE R12, R13, 0x4, R4 ;  /* 0x000000040d0c7825 */ /* 0x000fe200078e0204 */
[----:B------:R-:W4:Y:S03]  /*26f0*/  LDG.E R10, desc[UR8][R10.64] ;  /* 0x000000080a0a7981 */ /* 0x000f26000c1e1900 */
[----:B------:R-:W-:-:S02]  /*2700*/  IMAD R19, R19, UR6, R18 ;  /* 0x0000000613137c24 */ /* 0x000fc4000f8e0212 */
[----:B0-----:R-:W-:Y:S01]  /*2710*/  IMAD.WIDE R14, R29, 0x4, R4 ;  /* 0x000000041d0e7825 */ /* 0x001fe200078e0204 */
[----:B------:R-:W4:Y:S03]  /*2720*/  LDG.E R12, desc[UR8][R12.64] ;  /* 0x000000080c0c7981 */ /* 0x000f26000c1e1900 */
[----:B------:R-:W-:Y:S02]  /*2730*/  IMAD R29, R18, UR6, R21 ;  /* 0x00000006121d7c24 */ /* 0x000fe4000f8e0215 */
[--C-:B------:R-:W-:Y:S01]  /*2740*/  IMAD.WIDE R18, R19, 0x4, R4.reuse ;  /* 0x0000000413127825 */ /* 0x100fe200078e0204 */
[----:B------:R-:W4:Y:S03]  /*2750*/  LDG.E R14, desc[UR8][R14.64] ;  /* 0x000000080e0e7981 */ /* 0x000f26000c1e1900 */
[----:B-1----:R-:W-:-:S02]  /*2760*/  IMAD.WIDE R26, R29, 0x4, R4 ;  /* 0x000000041d1a7825 */ /* 0x002fc400078e0204 */
[----:B------:R-:W4:Y:S04]  /*2770*/  LDG.E R18, desc[UR8][R18.64] ;  /* 0x0000000812127981 */ /* 0x000f28000c1e1900 */
[----:B------:R-:W4:Y:S01]  /*2780*/  LDG.E R26, desc[UR8][R26.64] ;  /* 0x000000081a1a7981 */ /* 0x000f22000c1e1900 */
[----:B--2---:R-:W-:-:S04]  /*2790*/  IMAD R29, R21, UR6, R16 ;  /* 0x00000006151d7c24 */ /* 0x004fc8000f8e0210 */
[----:B------:R-:W-:-:S06]  /*27a0*/  IMAD.WIDE R28, R29, 0x4, R4 ;  /* 0x000000041d1c7825 */ /* 0x000fcc00078e0204 */
[----:B------:R-:W2:Y:S01]  /*27b0*/  LDG.E R28, desc[UR8][R28.64] ;  /* 0x000000081c1c7981 */ /* 0x000ea2000c1e1900 */
[----:B---3-5:R-:W-:Y:S01]  /*27c0*/  FADD R17, R20, R17 ;  /* 0x0000001114117221 */ /* 0x028fe20000000000 */
[----:B------:R-:W-:-:S03]  /*27d0*/  IADD3 R23, PT, PT, R23, 0x8, RZ ;  /* 0x0000000817177810 */ /* 0x000fc60007ffe0ff */
[----:B----4-:R-:W-:Y:S01]  /*27e0*/  FADD R17, R17, R24 ;  /* 0x0000001811117221 */ /* 0x010fe20000000000 */
[----:B------:R-:W-:-:S03]  /*27f0*/  ISETP.NE.AND P0, PT, R23, UR4, PT ;  /* 0x0000000417007c0c */ /* 0x000fc6000bf05270 */
[----:B------:R-:W-:-:S04]  /*2800*/  FADD R17, R17, R10 ;  /* 0x0000000a11117221 */ /* 0x000fc80000000000 */
[----:B------:R-:W-:-:S04]  /*2810*/  FADD R17, R17, R12 ;  /* 0x0000000c11117221 */ /* 0x000fc80000000000 */
[----:B------:R-:W-:-:S04]  /*2820*/  FADD R17, R17, R14 ;  /* 0x0000000e11117221 */ /* 0x000fc80000000000 */
[----:B------:R-:W-:-:S04]  /*2830*/  FADD R17, R17, R18 ;  /* 0x0000001211117221 */ /* 0x000fc80000000000 */
[----:B------:R-:W-:-:S04]  /*2840*/  FADD R17, R17, R26 ;  /* 0x0000001a11117221 */ /* 0x000fc80000000000 */
[----:B--2---:R-:W-:Y:S01]  /*2850*/  FADD R17, R17, R28 ;  /* 0x0000001c11117221 */ /* 0x004fe20000000000 */
[----:B------:R-:W-:Y:S06]  /*2860*/  @P0 BRA `(.L_x_22) ;  /* 0xfffffffc00500947 */ /* 0x000fec000383ffff */
.L_x_21:
[----:B------:R-:W-:Y:S05]  /*2870*/  BRA.U !UP2, `(.L_x_20) ;  /* 0x000000010adc7547 */ /* 0x000fea000b800000 */
[----:B------:R-:W-:Y:S02]  /*2880*/  UISETP.GE.U32.AND UP1, UPT, UR5, 0x4, UPT ;  /* 0x000000040500788c */ /* 0x000fe4000bf26070 */
[----:B------:R-:W-:-:S04]  /*2890*/  ULOP3.LUT UR10, UR14, 0x3, URZ, 0xc0, !UPT ;  /* 0x000000030e0a7892 */ /* 0x000fc8000f8ec0ff */
[----:B------:R-:W-:-:S03]  /*28a0*/  UISETP.NE.AND UP2, UPT, UR10, URZ, UPT ;  /* 0x000000ff0a00728c */ /* 0x000fc6000bf45270 */
[----:B------:R-:W-:Y:S08]  /*28b0*/  BRA.U !UP1, `(.L_x_23) ;  /* 0x00000001095c7547 */ /* 0x000ff0000b800000 */
[----:B------:R-:W-:-:S05]  /*28c0*/  MOV R13, UR4 ;  /* 0x00000004000d7c02 */ /* 0x000fca0008000f00 */
[----:B------:R-:W-:-:S05]  /*28d0*/  IMAD.WIDE.U32 R12, R13, 0x4, R6 ;  /* 0x000000040d0c7825 */ /* 0x000fca00078e0006 */
[----:B0-----:R-:W2:Y:S04]  /*28e0*/  LDG.E R11, desc[UR8][R12.64+0x4] ;  /* 0x000004080c0b7981 */ /* 0x001ea8000c1e1900 */
[----:B------:R-:W3:Y:S04]  /*28f0*/  LDG.E R10, desc[UR8][R12.64+0x8] ;  /* 0x000008080c0a7981 */ /* 0x000ee8000c1e1900 */
[----:B------:R-:W4:Y:S04]  /*2900*/  LDG.E R19, desc[UR8][R12.64+0xc] ;  /* 0x00000c080c137981 */ /* 0x000f28000c1e1900 */
[----:B------:R-:W4:Y:S01]  /*2910*/  LDG.E R18, desc[UR8][R12.64+0x10] ;  /* 0x000010080c127981 */ /* 0x000f22000c1e1900 */
[----:B--2---:R-:W-:-:S02]  /*2920*/  IMAD R15, R16, UR6, R11 ;  /* 0x00000006100f7c24 */ /* 0x004fc4000f8e020b */
[----:B---3--:R-:W-:Y:S02]  /*2930*/  IMAD R11, R11, UR6, R10 ;  /* 0x000000060b0b7c24 */ /* 0x008fe4000f8e020a */
[----:B------:R-:W-:-:S04]  /*2940*/  IMAD.WIDE R14, R15, 0x4, R4 ;  /* 0x000000040f0e7825 */ /* 0x000fc800078e0204 */
[----:B----4-:R-:W-:Y:S02]  /*2950*/  IMAD R21, R10, UR6, R19 ;  /* 0x000000060a157c24 */ /* 0x010fe4000f8e0213 */
[----:B------:R-:W-:Y:S01]  /*2960*/  IMAD.WIDE R10, R11, 0x4, R4 ;  /* 0x000000040b0a7825 */ /* 0x000fe200078e0204 */
[----:B------:R-:W2:Y:S03]  /*2970*/  LDG.E R14, desc[UR8][R14.64] ;  /* 0x000000080e0e7981 */ /* 0x000ea6000c1e1900 */
[----:B------:R-:W-:Y:S02]  /*2980*/  IMAD R23, R19, UR6, R18 ;  /* 0x0000000613177c24 */ /* 0x000fe4000f8e0212 */
[--C-:B------:R-:W-:Y:S01]  /*2990*/  IMAD.WIDE R18, R21, 0x4, R4.reuse ;  /* 0x0000000415127825 */ /* 0x100fe200078e0204 */
[----:B------:R-:W3:Y:S03]  /*29a0*/  LDG.E R10, desc[UR8][R10.64] ;  /* 0x000000080a0a7981 */ /* 0x000ee6000c1e1900 */
[----:B------:R-:W-:-:S02]  /*29b0*/  IMAD.WIDE R20, R23, 0x4, R4 ;  /* 0x0000000417147825 */ /* 0x000fc400078e0204 */
[----:B------:R-:W4:Y:S04]  /*29c0*/  LDG.E R18, desc[UR8][R18.64] ;  /* 0x0000000812127981 */ /* 0x000f28000c1e1900 */
[----:B------:R-:W4:Y:S01]  /*29d0*/  LDG.E R20, desc[UR8][R20.64] ;  /* 0x0000000814147981 */ /* 0x000f22000c1e1900 */
[----:B------:R-:W-:Y:S01]  /*29e0*/  UIADD3 UR4, UPT, UPT, UR4, 0x4, URZ ;  /* 0x0000000404047890 */ /* 0x000fe2000fffe0ff */
[----:B--2--5:R-:W-:-:S04]  /*29f0*/  FADD R17, R17, R14 ;  /* 0x0000000e11117221 */ /* 0x024fc80000000000 */
[----:B---3--:R-:W-:-:S04]  /*2a00*/  FADD R17, R17, R10 ;  /* 0x0000000a11117221 */ /* 0x008fc80000000000 */
[----:B----4-:R-:W-:-:S04]  /*2a10*/  FADD R17, R17, R18 ;  /* 0x0000001211117221 */ /* 0x010fc80000000000 */
[----:B------:R-:W-:-:S07]  /*2a20*/  FADD R17, R17, R20 ;  /* 0x0000001411117221 */ /* 0x000fce0000000000 */
.L_x_23:
[----:B------:R-:W-:Y:S05]  /*2a30*/  BRA.U !UP2, `(.L_x_20) ;  /* 0x000000010a6c7547 */ /* 0x000fea000b800000 */
[----:B------:R-:W-:Y:S01]  /*2a40*/  UISETP.NE.AND UP1, UPT, UR10, 0x1, UPT ;  /* 0x000000010a00788c */ /* 0x000fe2000bf25270 */
[----:B------:R-:W-:Y:S01]  /*2a50*/  IMAD.U32 R15, RZ, RZ, UR4 ;  /* 0x00000004ff0f7e24 */ /* 0x000fe2000f8e00ff */
[----:B------:R-:W-:-:S04]  /*2a60*/  ULOP3.LUT UR5, UR14, 0x1, URZ, 0xc0, !UPT ;  /* 0x000000010e057892 */ /* 0x000fc8000f8ec0ff */
[----:B------:R-:W-:Y:S01]  /*2a70*/  PLOP3.LUT P0, PT, PT, PT, UP1, 0x80, 0x8 ;  /* 0x000000000008781c */ /* 0x000fe20003f0f018 */
[----:B------:R-:W-:-:S04]  /*2a80*/  UISETP.NE.U32.AND UP2, UPT, UR5, 0x1, UPT ;  /* 0x000000010500788c */ /* 0x000fc8000bf45070 */
[----:B------:R-:W-:Y:S02]  /*2a90*/  @UP1 UIADD3 UR4, UPT, UPT, UR4, 0x2, URZ ;  /* 0x0000000204041890 */ /* 0x000fe4000fffe0ff */
[----:B------:R-:W-:-:S04]  /*2aa0*/  PLOP3.LUT P1, PT, PT, PT, UP2, 0x80, 0x8 ;  /* 0x000000000008781c */ /* 0x000fc80003f2f028 */
[----:B------:R-:W-:Y:S02]  /*2ab0*/  MOV R13, UR4 ;  /* 0x00000004000d7c02 */ /* 0x000fe40008000f00 */
[----:B------:R-:W-:-:S05]  /*2ac0*/  @P0 IMAD.WIDE.U32 R14, R15, 0x4, R6 ;  /* 0x000000040f0e0825 */ /* 0x000fca00078e0006 */
[----:B0-----:R-:W2:Y:S02]  /*2ad0*/  @P0 LDG.E R10, desc[UR8][R14.64] ;  /* 0x000000080e0a0981 */ /* 0x001ea4000c1e1900 */
[----:B------:R-:W-:Y:S02]  /*2ae0*/  @!P1 IMAD.WIDE.U32 R12, R13, 0x4, R6 ;  /* 0x000000040d0c9825 */ /* 0x000fe400078e0006 */
[----:B------:R-:W2:Y:S04]  /*2af0*/  @P0 LDG.E R21, desc[UR8][R14.64+0x4] ;  /* 0x000004080e150981 */ /* 0x000ea8000c1e1900 */
[----:B------:R-:W3:Y:S04]  /*2b00*/  @P0 LDG.E R18, desc[UR8][R14.64+0x8] ;  /* 0x000008080e120981 */ /* 0x000ee8000c1e1900 */
[----:B------:R-:W4:Y:S04]  /*2b10*/  @!P1 LDG.E R16, desc[UR8][R12.64] ;  /* 0x000000080c109981 */ /* 0x000f28000c1e1900 */
[----:B------:R-:W4:Y:S01]  /*2b20*/  @!P1 LDG.E R19, desc[UR8][R12.64+0x4] ;  /* 0x000004080c139981 */ /* 0x000f22000c1e1900 */
[----:B--2---:R-:W-:-:S02]  /*2b30*/  @P0 IMAD R11, R10, UR6, R21 ;  /* 0x000000060a0b0c24 */ /* 0x004fc4000f8e0215 */
[----:B---3--:R-:W-:Y:S02]  /*2b40*/  @P0 IMAD R23, R21, UR6, R18 ;  /* 0x0000000615170c24 */ /* 0x008fe4000f8e0212 */
[----:B------:R-:W-:-:S04]  /*2b50*/  @P0 IMAD.WIDE R10, R11, 0x4, R4 ;  /* 0x000000040b0a0825 */ /* 0x000fc800078e0204 */
[----:B----4-:R-:W-:Y:S02]  /*2b60*/  @!P1 IMAD R21, R16, UR6, R19 ;  /* 0x0000000610159c24 */ /* 0x010fe4000f8e0213 */
[----:B------:R-:W2:Y:S01]  /*2b70*/  @P0 LDG.E R10, desc[UR8][R10.64] ;  /* 0x000000080a0a0981 */ /* 0x000ea2000c1e1900 */
[----:B------:R-:W-:-:S04]  /*2b80*/  @P0 IMAD.WIDE R18, R23, 0x4, R4 ;  /* 0x0000000417120825 */ /* 0x000fc800078e0204 */
[----:B------:R-:W-:Y:S02]  /*2b90*/  @!P1 IMAD.WIDE R4, R21, 0x4, R4 ;  /* 0x0000000415049825 */ /* 0x000fe400078e0204 */
[----:B------:R-:W3:Y:S04]  /*2ba0*/  @P0 LDG.E R19, desc[UR8][R18.64] ;  /* 0x0000000812130981 */ /* 0x000ee8000c1e1900 */
[----:B------:R-:W4:Y:S01]  /*2bb0*/  @!P1 LDG.E R4, desc[UR8][R4.64] ;  /* 0x0000000804049981 */ /* 0x000f22000c1e1900 */
[----:B--2--5:R-:W-:-:S04]  /*2bc0*/  @P0 FADD R14, R17, R10 ;  /* 0x0000000a110e0221 */ /* 0x024fc80000000000 */
[----:B---3--:R-:W-:-:S04]  /*2bd0*/  @P0 FADD R17, R19, R14 ;  /* 0x0000000e13110221 */ /* 0x008fc80000000000 */
[----:B----4-:R-:W-:-:S07]  /*2be0*/  @!P1 FADD R17, R17, R4 ;  /* 0x0000000411119221 */ /* 0x010fce0000000000 */
.L_x_20:
[----:B0-----:R-:W0:Y:S01]  /*2bf0*/  LDC.64 R10, c[0x0][0x3a8] ;  /* 0x0000ea00ff0a7b82 */ /* 0x001e220000000a00 */
[----:B------:R-:W-:Y:S01]  /*2c00*/  ISETP.NE.AND P0, PT, RZ, UR11, PT ;  /* 0x0000000bff007c0c */ /* 0x000fe2000bf05270 */
[----:B0-----:R-:W-:-:S05]  /*2c10*/  IMAD.WIDE R10, R2, 0x4, R10 ;  /* 0x00000004020a7825 */ /* 0x001fca00078e020a */
[----:B-----5:R0:W-:Y:S07]  /*2c20*/  STG.E desc[UR8][R10.64], R17 ;  /* 0x000000110a007986 */ /* 0x0201ee000c101908 */
[----:B------:R-:W-:Y:S05]  /*2c30*/  @!P0 EXIT ;  /* 0x000000000000894d */ /* 0x000fea0003800000 */
[----:B------:R-:W-:Y:S01]  /*2c40*/  UISETP.GE.AND UP1, UPT, UR11, 0x1, UPT ;  /* 0x000000010b00788c */ /* 0x000fe2000bf26270 */
[----:B------:R-:W1:Y:S05]  /*2c50*/  LDC.64 R12, c[0x0][0x3c0] ;  /* 0x0000f000ff0c7b82 */ /* 0x000e6a0000000a00 */
[----:B------:R-:W-:-:S13]  /*2c60*/  PLOP3.LUT P0, PT, PT, PT, UP1, 0x80, 0x8 ;  /* 0x000000000008781c */ /* 0x000fda0003f0f018 */
[----:B------:R-:W-:Y:S05]  /*2c70*/  @!P0 EXIT ;  /* 0x000000000000894d */ /* 0x000fea0003800000 */
[----:B------:R-:W-:Y:S01]  /*2c80*/  UIADD3 UR4, UPT, UPT, -UR6, UR7, URZ ;  /* 0x0000000706047290 */ /* 0x000fe2000fffe1ff */
[----:B------:R-:W-:Y:S01]  /*2c90*/  IMAD R5, R2, UR11, RZ ;  /* 0x0000000b02057c24 */ /* 0x000fe2000f8e02ff */
[----:B------:R-:W-:Y:S02]  /*2ca0*/  ULOP3.LUT UR5, UR11, 0xf, URZ, 0xc0, !UPT ;  /* 0x0000000f0b057892 */ /* 0x000fe4000f8ec0ff */
[----:B------:R-:W-:Y:S01]  /*2cb0*/  UISETP.GT.U32.AND UP1, UPT, UR4, -0x10, UPT ;  /* 0xfffffff00400788c */ /* 0x000fe2000bf24070 */
[----:B-1----:R-:W-:Y:S01]  /*2cc0*/  IMAD.WIDE R12, R5, 0x4, R12 ;  /* 0x00000004050c7825 */ /* 0x002fe200078e020c */
[----:B------:R-:W-:Y:S01]  /*2cd0*/  UISETP.NE.AND UP2, UPT, UR5, URZ, UPT ;  /* 0x000000ff0500728c */ /* 0x000fe2000bf45270 */
[----:B------:R-:W-:-:S06]  /*2ce0*/  UMOV UR4, URZ ;  /* 0x000000ff00047c82 */ /* 0x000fcc0008000000 */
[----:B------:R-:W-:Y:S05]  /*2cf0*/  BRA.U UP1, `(.L_x_24) ;  /* 0x0000000101587547 */ /* 0x000fea000b800000 */
[----:B------:R-:W-:Y:S01]  /*2d00*/  HFMA2 R15, -RZ, RZ, 0, 0 ;  /* 0x00000000ff0f7431 */ /* 0x000fe200000001ff */
[----:B------:R-:W-:-:S12]  /*2d10*/  ULOP3.LUT UR4, UR11, 0x7ffffff0, URZ, 0xc0, !UPT ;  /* 0x7ffffff00b047892 */ /* 0x000fd8000f8ec0ff */
.L_x_25:
[C---:B-1----:R-:W-:Y:S01]  /*2d20*/  IMAD.WIDE.U32 R4, R15.reuse, 0x4, R12 ;  /* 0x000000040f047825 */ /* 0x042fe200078e000c */
[----:B------:R-:W-:-:S04]  /*2d30*/  IADD3 R15, PT, PT, R15, 0x10, RZ ;  /* 0x000000100f0f7810 */ /* 0x000fc80007ffe0ff */
[----:B------:R1:W-:Y:S01]  /*2d40*/  STG.E desc[UR8][R4.64], RZ ;  /* 0x000000ff04007986 */ /* 0x0003e2000c101908 */
[----:B------:R-:W-:-:S03]  /*2d50*/  ISETP.NE.AND P0, PT, R15, UR4, PT ;  /* 0x000000040f007c0c */ /* 0x000fc6000bf05270 */
[----:B------:R1:W-:Y:S04]  /*2d60*/  STG.E desc[UR8][R4.64+0x4], RZ ;  /* 0x000004ff04007986 */ /* 0x0003e8000c101908 */
        /* <DEDUP_REMOVED lines=13> */
[----:B------:R1:W-:Y:S01]  /*2e40*/  STG.E desc[UR8][R4.64+0x3c], RZ ;  /* 0x00003cff04007986 */ /* 0x0003e2000c101908 */
[----:B------:R-:W-:Y:S05]  /*2e50*/  @P0 BRA `(.L_x_25) ;  /* 0xfffffffc00b00947 */ /* 0x000fea000383ffff */
.L_x_24:
[----:B------:R-:W-:Y:S05]  /*2e60*/  BRA.U !UP2, `(.L_x_26) ;  /* 0x000000010a907547 */ /* 0x000fea000b800000 */
[----:B------:R-:W-:Y:S02]  /*2e70*/  UISETP.GE.U32.AND UP1, UPT, UR5, 0x8, UPT ;  /* 0x000000080500788c */ /* 0x000fe4000bf26070 */
[----:B------:R-:W-:-:S04]  /*2e80*/  ULOP3.LUT UR10, UR11, 0x7, URZ, 0xc0, !UPT ;  /* 0x000000070b0a7892 */ /* 0x000fc8000f8ec0ff */
[----:B------:R-:W-:-:S03]  /*2e90*/  UISETP.NE.AND UP2, UPT, UR10, URZ, UPT ;  /* 0x000000ff0a00728c */ /* 0x000fc6000bf45270 */
[----:B------:R-:W-:Y:S08]  /*2ea0*/  BRA.U !UP1, `(.L_x_27) ;  /* 0x00000001092c7547 */ /* 0x000ff0000b800000 */
[----:B-1----:R-:W-:Y:S01]  /*2eb0*/  IMAD.U32 R5, RZ, RZ, UR4 ;  /* 0x00000004ff057e24 */ /* 0x002fe2000f8e00ff */
[----:B------:R-:W-:-:S03]  /*2ec0*/  UIADD3 UR4, UPT, UPT, UR4, 0x8, URZ ;  /* 0x0000000804047890 */ /* 0x000fc6000fffe0ff */
[----:B------:R-:W-:-:S05]  /*2ed0*/  IMAD.WIDE.U32 R4, R5, 0x4, R12 ;  /* 0x0000000405047825 */ /* 0x000fca00078e000c */
[----:B------:R2:W-:Y:S04]  /*2ee0*/  STG.E desc[UR8][R4.64], RZ ;  /* 0x000000ff04007986 */ /* 0x0005e8000c101908 */
[----:B------:R2:W-:Y:S04]  /*2ef0*/  STG.E desc[UR8][R4.64+0x4], RZ ;  /* 0x000004ff04007986 */ /* 0x0005e8000c101908 */
[----:B------:R2:W-:Y:S04]  /*2f00*/  STG.E desc[UR8][R4.64+0x8], RZ ;  /* 0x000008ff04007986 */ /* 0x0005e8000c101908 */
[----:B------:R2:W-:Y:S04]  /*2f10*/  STG.E desc[UR8][R4.64+0xc], RZ ;  /* 0x00000cff04007986 */ /* 0x0005e8000c101908 */
[----:B------:R2:W-:Y:S04]  /*2f20*/  STG.E desc[UR8][R4.64+0x10], RZ ;  /* 0x000010ff04007986 */ /* 0x0005e8000c101908 */
[----:B------:R2:W-:Y:S04]  /*2f30*/  STG.E desc[UR8][R4.64+0x14], RZ ;  /* 0x000014ff04007986 */ /* 0x0005e8000c101908 */
[----:B------:R2:W-:Y:S04]  /*2f40*/  STG.E desc[UR8][R4.64+0x18], RZ ;  /* 0x000018ff04007986 */ /* 0x0005e8000c101908 */
[----:B------:R2:W-:Y:S02]  /*2f50*/  STG.E desc[UR8][R4.64+0x1c], RZ ;  /* 0x00001cff04007986 */ /* 0x0005e4000c101908 */
.L_x_27:
[----:B------:R-:W-:Y:S05]  /*2f60*/  BRA.U !UP2, `(.L_x_26) ;  /* 0x000000010a507547 */ /* 0x000fea000b800000 */
[----:B------:R-:W-:Y:S01]  /*2f70*/  UISETP.GE.U32.AND UP1, UPT, UR10, 0x4, UPT ;  /* 0x000000040a00788c */ /* 0x000fe2000bf26070 */
[----:B-12---:R-:W-:Y:S01]  /*2f80*/  MOV R5, UR4 ;  /* 0x0000000400057c02 */ /* 0x006fe20008000f00 */
[----:B------:R-:W-:-:S04]  /*2f90*/  ULOP3.LUT UR10, UR11, 0x3, URZ, 0xc0, !UPT ;  /* 0x000000030b0a7892 */ /* 0x000fc8000f8ec0ff */
[----:B------:R-:W-:-:S05]  /*2fa0*/  PLOP3.LUT P0, PT, PT, PT, UP1, 0x80, 0x8 ;  /* 0x000000000008781c */ /* 0x000fca0003f0f018 */
[----:B------:R-:W-:Y:S02]  /*2fb0*/  @UP1 UIADD3 UR4, UPT, UPT, UR4, 0x4, URZ ;  /* 0x0000000404041890 */ /* 0x000fe4000fffe0ff */
[----:B------:R-:W-:-:S06]  /*2fc0*/  UISETP.NE.AND UP1, UPT, UR10, URZ, UPT ;  /* 0x000000ff0a00728c */ /* 0x000fcc000bf25270 */
[----:B------:R-:W-:-:S05]  /*2fd0*/  @P0 IMAD.WIDE.U32 R4, R5, 0x4, R12 ;  /* 0x0000000405040825 */ /* 0x000fca00078e000c */
[----:B------:R3:W-:Y:S04]  /*2fe0*/  @P0 STG.E desc[UR8][R4.64], RZ ;  /* 0x000000ff04000986 */ /* 0x0007e8000c101908 */
[----:B------:R3:W-:Y:S04]  /*2ff0*/  @P0 STG.E desc[UR8][R4.64+0x4], RZ ;  /* 0x000004ff04000986 */ /* 0x0007e8000c101908 */
[----:B------:R3:W-:Y:S04]  /*3000*/  @P0 STG.E desc[UR8][R4.64+0x8], RZ ;  /* 0x000008ff04000986 */ /* 0x0007e8000c101908 */
[----:B------:R3:W-:Y:S01]  /*3010*/  @P0 STG.E desc[UR8][R4.64+0xc], RZ ;  /* 0x00000cff04000986 */ /* 0x0007e2000c101908 */
[----:B------:R-:W-:Y:S05]  /*3020*/  BRA.U !UP1, `(.L_x_26) ;  /* 0x0000000109207547 */ /* 0x000fea000b800000 */
[----:B------:R-:W-:-:S05]  /*3030*/  UMOV UR5, URZ ;  /* 0x000000ff00057c82 */ /* 0x000fca0008000000 */
.L_x_28:
[----:B---34-:R-:W-:Y:S01]  /*3040*/  MOV R5, UR4 ;  /* 0x0000000400057c02 */ /* 0x018fe20008000f00 */
[----:B------:R-:W-:Y:S02]  /*3050*/  UIADD3 UR5, UPT, UPT, UR5, 0x1, URZ ;  /* 0x0000000105057890 */ /* 0x000fe4000fffe0ff */
[----:B------:R-:W-:Y:S02]  /*3060*/  UIADD3 UR4, UPT, UPT, UR4, 0x1, URZ ;  /* 0x0000000104047890 */ /* 0x000fe4000fffe0ff */
[----:B------:R-:W-:Y:S01]  /*3070*/  IMAD.WIDE.U32 R4, R5, 0x4, R12 ;  /* 0x0000000405047825 */ /* 0x000fe200078e000c */
[----:B------:R-:W-:-:S04]  /*3080*/  UISETP.NE.AND UP1, UPT, UR5, UR10, UPT ;  /* 0x0000000a0500728c */ /* 0x000fc8000bf25270 */
[----:B------:R4:W-:Y:S05]  /*3090*/  STG.E desc[UR8][R4.64], RZ ;  /* 0x000000ff04007986 */ /* 0x0009ea000c101908 */
[----:B------:R-:W-:Y:S05]  /*30a0*/  BRA.U UP1, `(.L_x_28) ;  /* 0xfffffffd01e47547 */ /* 0x000fea000b83ffff */
.L_x_26:
[----:B------:R-:W-:-:S05]  /*30b0*/  MOV R15, UR7 ;  /* 0x00000007000f7c02 */ /* 0x000fca0008000f00 */
[----:B------:R-:W-:Y:S01]  /*30c0*/  IMAD.WIDE R14, R15, 0x4, R6 ;  /* 0x000000040f0e7825 */ /* 0x000fe200078e0206 */
[----:B------:R-:W-:Y:S06]  /*30d0*/  BRA.U !UP0, `(.L_x_29) ;  /* 0x00000011085c7547 */ /* 0x000fec000b800000 */
[----:B------:R-:W5:Y:S01]  /*30e0*/  LDCU.64 UR12, c[0x0][0x3b0] ;  /* 0x00007600ff0c77ac */ /* 0x000f620008000a00 */
[----:B-1234-:R-:W-:Y:S01]  /*30f0*/  IMAD.MOV.U32 R5, RZ, RZ, RZ ;  /* 0x000000ffff057224 */ /* 0x01efe200078e00ff */
[----:B------:R-:W-:Y:S02]  /*3100*/  UIADD3 UR5, UPT, UPT, UR6, 0x7, URZ ;  /* 0x0000000706057890 */ /* 0x000fe4000fffe0ff */
[----:B------:R-:W-:Y:S02]  /*3110*/  UIADD3 UR7, UPT, UPT, UR6, 0x3, URZ ;  /* 0x0000000306077890 */ /* 0x000fe4000fffe0ff */
[----:B------:R-:W-:Y:S02]  /*3120*/  ULOP3.LUT UR4, UR5, 0x7, URZ, 0xc0, !UPT ;  /* 0x0000000705047892 */ /* 0x000fe4000f8ec0ff */
[----:B------:R-:W-:Y:S02]  /*3130*/  ULOP3.LUT UR10, UR7, 0x3, URZ, 0xc0, !UPT ;  /* 0x00000003070a7892 */ /* 0x000fe4000f8ec0ff */
[----:B------:R-:W-:-:S02]  /*3140*/  UIADD3 UR4, UPT, UPT, UR4, -0x1, URZ ;  /* 0xffffffff04047890 */ /* 0x000fc4000fffe0ff */
[----:B------:R-:W-:Y:S02]  /*3150*/  ULOP3.LUT UR15, UR6, 0xf, URZ, 0xc0, !UPT ;  /* 0x0000000f060f7892 */ /* 0x000fe4000f8ec0ff */
[----:B------:R-:W-:Y:S01]  /*3160*/  ULOP3.LUT UR16, UR6, 0x7, URZ, 0xc0, !UPT ;  /* 0x0000000706107892 */ /* 0x000fe2000f8ec0ff */
[----:B-----5:R-:W-:Y:S01]  /*3170*/  LEA R2, P0, R0, UR12, 0x2 ;  /* 0x0000000c00027c11 */ /* 0x020fe2000f8010ff */
[----:B------:R-:W-:Y:S02]  /*3180*/  ULOP3.LUT UR6, UR6, 0x3, URZ, 0xc0, !UPT ;  /* 0x0000000306067892 */ /* 0x000fe4000f8ec0ff */
[----:B------:R-:W-:Y:S01]  /*3190*/  UISETP.NE.AND UP1, UPT, UR10, 0x1, UPT ;  /* 0x000000010a00788c */ /* 0x000fe2000bf25270 */
[----:B------:R-:W-:Y:S01]  /*31a0*/  IADD3 R2, P1, PT, R2, 0x10, RZ ;  /* 0x0000001002027810 */ /* 0x000fe20007f3e0ff */
[----:B------:R-:W-:Y:S01]  /*31b0*/  UISETP.GE.U32.AND UP0, UPT, UR4, 0x3, UPT ;  /* 0x000000030400788c */ /* 0x000fe2000bf06070 */
[----:B------:R-:W-:-:S04]  /*31c0*/  LEA.HI.X R4, R0, UR13, R3, 0x2, P0 ;  /* 0x0000000d00047c11 */ /* 0x000fc800080f1403 */
[----:B------:R-:W-:-:S07]  /*31d0*/  IADD3.X R4, PT, PT, RZ, R4, RZ, P1, !PT ;  /* 0x00000004ff047210 */ /* 0x000fce0000ffe4ff */
.L_x_43:
[----:B01----:R-:W-:-:S05]  /*31e0*/  IMAD.WIDE R16, R5, 0x4, R12 ;  /* 0x0000000405107825 */ /* 0x003fca00078e020c */
[----:B---3--:R-:W2:Y:S01]  /*31f0*/  LDG.E R22, desc[UR8][R16.64] ;  /* 0x0000000810167981 */ /* 0x008ea2000c1e1900 */
[----:B------:R-:W-:Y:S01]  /*3200*/  BSSY.RECONVERGENT B0, `(.L_x_30) ;  /* 0x0000101000007945 */ /* 0x000fe20003800200 */
[-C--:B------:R-:W-:Y:S02]  /*3210*/  MOV R21, R5.reuse ;  /* 0x0000000500157202 */ /* 0x080fe40000000f00 */
[----:B--2---:R-:W-:-:S13]  /*3220*/  ISETP.GE.AND P0, PT, R22, R5, PT ;  /* 0x000000051600720c */ /* 0x004fda0003f06270 */
[----:B------:R0:W-:Y:S01]  /*3230*/  @P0 STG.E desc[UR8][R16.64], RZ ;  /* 0x000000ff10000986 */ /* 0x0001e2000c101908 */
[----:B------:R-:W-:Y:S01]  /*3240*/  @P0 IADD3 R5, PT, PT, R5, 0x1, RZ ;  /* 0x0000000105050810 */ /* 0x000fe20007ffe0ff */
[----:B------:R-:W-:Y:S06]  /*3250*/  @P0 BRA `(.L_x_31) ;  /* 0x0000000c00ec0947 */ /* 0x000fec0003800000 */
[C---:B------:R-:W-:Y:S01]  /*3260*/  LOP3.LUT R5, R21.reuse, 0x1, RZ, 0xc0, !PT ;  /* 0x0000000115057812 */ /* 0x040fe200078ec0ff */
[----:B------:R-:W-:Y:S01]  /*3270*/  IMAD.WIDE R20, R21, 0x4, R14 ;  /* 0x0000000415147825 */ /* 0x000fe200078e020e */
[----:B------:R-:W1:Y:S02]  /*3280*/  LDC.64 R18, c[0x0][0x398] ;  /* 0x0000e600ff127b82 */ /* 0x000e640000000a00 */
[----:B------:R-:W-:-:S06]  /*3290*/  ISETP.NE.U32.AND P0, PT, R5, 0x1, PT ;  /* 0x000000010500780c */ /* 0x000fcc0003f05070 */
[----:B------:R-:W2:Y:S07]  /*32a0*/  LDC R5, c[0x0][0x388] ;  /* 0x0000e200ff057b82 */ /* 0x000eae0000000800 */
[----:B------:R-:W-:Y:S01]  /*32b0*/  @!P0 IMAD.WIDE R22, R22, 0x4, R14 ;  /* 0x0000000416168825 */ /* 0x000fe200078e020e */
[----:B------:R-:W3:Y:S04]  /*32c0*/  @!P0 LDG.E R27, desc[UR8][R20.64] ;  /* 0x00000008141b8981 */ /* 0x000ee8000c1e1900 */
[----:B------:R-:W4:Y:S04]  /*32d0*/  @!P0 LDG.E R25, desc[UR8][R22.64] ;  /* 0x0000000816198981 */ /* 0x000f28000c1e1900 */
[----:B---3--:R1:W-:Y:S04]  /*32e0*/  @!P0 STG.E desc[UR8][R22.64], R27 ;  /* 0x0000001b16008986 */ /* 0x0083e8000c101908 */
[----:B----4-:R3:W-:Y:S04]  /*32f0*/  @!P0 STG.E desc[UR8][R20.64], R25 ;  /* 0x0000001914008986 */ /* 0x0107e8000c101908 */
[----:B------:R-:W4:Y:S04]  /*3300*/  @P0 LDG.E R28, desc[UR8][R20.64] ;  /* 0x00000008141c0981 */ /* 0x000f28000c1e1900 */
[----:B------:R-:W2:Y:S04]  /*3310*/  @P0 LDG.E R29, desc[UR8][R14.64] ;  /* 0x000000080e1d0981 */ /* 0x000ea8000c1e1900 */
[----:B----4-:R4:W-:Y:S04]  /*3320*/  @P0 STG.E desc[UR8][R14.64], R28 ;  /* 0x0000001c0e000986 */ /* 0x0109e8000c101908 */
[----:B--2---:R4:W-:Y:S04]  /*3330*/  @P0 STG.E desc[UR8][R20.64], R29 ;  /* 0x0000001d14000986 */ /* 0x0049e8000c101908 */
[----:B------:R-:W2:Y:S04]  /*3340*/  LDG.E R26, desc[UR8][R8.64+-0x4] ;  /* 0xfffffc08081a7981 */ /* 0x000ea8000c1e1900 */
[----:B------:R-:W2:Y:S02]  /*3350*/  LDG.E R24, desc[UR8][R6.64] ;  /* 0x0000000806187981 */ /* 0x000ea4000c1e1900 */
[----:B--2---:R-:W-:-:S04]  /*3360*/  IMAD R26, R26, R5, R24 ;  /* 0x000000051a1a7224 */ /* 0x004fc800078e0218 */
[----:B-1----:R-:W-:-:S05]  /*3370*/  IMAD.WIDE R22, R26, 0x4, R18 ;  /* 0x000000041a167825 */ /* 0x002fca00078e0212 */
[----:B---3--:R4:W5:Y:S01]  /*3380*/  LDG.E R25, desc[UR8][R22.64] ;  /* 0x0000000816197981 */ /* 0x008962000c1e1900 */
[----:B------:R-:W-:Y:S01]  /*3390*/  VIADD R26, R5, 0xfffffffe ;  /* 0xfffffffe051a7836 */ /* 0x000fe20000000000 */
[----:B------:R-:W-:-:S04]  /*33a0*/  UMOV UR4, URZ ;  /* 0x000000ff00047c82 */ /* 0x000fc80008000000 */
[----:B------:R-:W-:-:S13]  /*33b0*/  ISETP.GE.U32.AND P0, PT, R26, 0x7, PT ;  /* 0x000000071a00780c */ /* 0x000fda0003f06070 */
[----:B----4-:R-:W-:Y:S05]  /*33c0*/  @!P0 BRA `(.L_x_32) ;  /* 0x0000000000c48947 */ /* 0x010fea0003800000 */
[----:B------:R-:W-:Y:S01]  /*33d0*/  ULOP3.LUT UR4, UR14, 0xfffffff8, URZ, 0xc0, !UPT ;  /* 0xfffffff80e047892 */ /* 0x000fe2000f8ec0ff */
[----:B------:R-:W-:Y:S02]  /*33e0*/  MOV R20, R2 ;  /* 0x0000000200147202 */ /* 0x000fe40000000f00 */
[----:B------:R-:W-:Y:S01]  /*33f0*/  MOV R21, R4 ;  /* 0x0000000400157202 */ /* 0x000fe20000000f00 */
[----:B------:R-:W-:-:S12]  /*3400*/  UIADD3 UR10, UPT, UPT, -UR4, URZ, URZ ;  /* 0x000000ff040a7290 */ /* 0x000fd8000fffe1ff */
.L_x_33:
[----:B------:R-:W2:Y:S04]  /*3410*/  LDG.E R22, desc[UR8][R20.64+-0xc] ;  /* 0xfffff40814167981 */ /* 0x000ea8000c1e1900 */
[----:B------:R-:W3:Y:S04]  /*3420*/  LDG.E R28, desc[UR8][R20.64+-0x8] ;  /* 0xfffff808141c7981 */ /* 0x000ee8000c1e1900 */
[----:B------:R-:W4:Y:S01]  /*3430*/  LDG.E R29, desc[UR8][R20.64+-0x4] ;  /* 0xfffffc08141d7981 */ /* 0x000f22000c1e1900 */
[----:B--2---:R-:W-:-:S04]  /*3440*/  IMAD R27, R24, R5, R22 ;  /* 0x00000005181b7224 */ /* 0x004fc800078e0216 */
[----:B------:R-:W-:-:S04]  /*3450*/  IMAD.WIDE R26, R27, 0x4, R18 ;  /* 0x000000041b1a7825 */ /* 0x000fc800078e0212 */
[----:B---3--:R-:W-:Y:S02]  /*3460*/  IMAD R23, R22, R5, R28 ;  /* 0x0000000516177224 */ /* 0x008fe400078e021c */
[----:B------:R-:W2:Y:S02]  /*3470*/  LDG.E R26, desc[UR8][R26.64] ;  /* 0x000000081a1a7981 */ /* 0x000ea4000c1e1900 */
[----:B------:R-:W-:-:S06]  /*3480*/  IMAD.WIDE R22, R23, 0x4, R18 ;  /* 0x0000000417167825 */ /* 0x000fcc00078e0212 */
[----:B------:R-:W3:Y:S01]  /*3490*/  LDG.E R22, desc[UR8][R22.64] ;  /* 0x0000000816167981 */ /* 0x000ee2000c1e1900 */
[----:B----4-:R-:W-:Y:S02]  /*34a0*/  IMAD R24, R28, R5, R29 ;  /* 0x000000051c187224 */ /* 0x010fe400078e021d */
[----:B--2--5:R-:W-:Y:S02]  /*34b0*/  FADD R28, R26, R25 ;  /* 0x000000191a1c7221 */ /* 0x024fe40000000000 */
[----:B------:R-:W-:-:S06]  /*34c0*/  IMAD.WIDE R24, R24, 0x4, R18 ;  /* 0x0000000418187825 */ /* 0x000fcc00078e0212 */
[----:B------:R-:W2:Y:S01]  /*34d0*/  LDG.E R25, desc[UR8][R24.64] ;  /* 0x0000000818197981 */ /* 0x000ea2000c1e1900 */
[----:B---3--:R-:W-:-:S03]  /*34e0*/  FADD R22, R28, R22 ;  /* 0x000000161c167221 */ /* 0x008fc60000000000 */
[----:B------:R-:W3:Y:S04]  /*34f0*/  LDG.E R28, desc[UR8][R20.64+0x4] ;  /* 0x00000408141c7981 */ /* 0x000ee8000c1e1900 */
[----:B------:R-:W4:Y:S02]  /*3500*/  LDG.E R24, desc[UR8][R20.64] ;  /* 0x0000000814187981 */ /* 0x000f24000c1e1900 */
[----:B----4-:R-:W-:Y:S02]  /*3510*/  IMAD R27, R29, R5, R24 ;  /* 0x000000051d1b7224 */ /* 0x010fe400078e0218 */
[----:B--2---:R-:W-:Y:S02]  /*3520*/  FADD R29, R22, R25 ;  /* 0x00000019161d7221 */ /* 0x004fe40000000000 */
[----:B------:R-:W-:-:S04]  /*3530*/  IMAD.WIDE R22, R27, 0x4, R18 ;  /* 0x000000041b167825 */ /* 0x000fc800078e0212 */
[----:B---3--:R-:W-:Y:S02]  /*3540*/  IMAD R27, R24, R5, R28 ;  /* 0x00000005181b7224 */ /* 0x008fe400078e021c */
[----:B------:R-:W2:Y:S02]  /*3550*/  LDG.E R23, desc[UR8][R22.64] ;  /* 0x0000000816177981 */ /* 0x000ea4000c1e1900 */
[----:B------:R-:W-:Y:S02]  /*3560*/  IMAD.WIDE R26, R27, 0x4, R18 ;  /* 0x000000041b1a7825 */ /* 0x000fe400078e0212 */
[----:B------:R-:W3:Y:S04]  /*3570*/  LDG.E R24, desc[UR8][R20.64+0x10] ;  /* 0x0000100814187981 */ /* 0x000ee8000c1e1900 */
[----:B------:R-:W4:Y:S04]  /*3580*/  LDG.E R26, desc[UR8][R26.64] ;  /* 0x000000081a1a7981 */ /* 0x000f28000c1e1900 */
[----:B------:R-:W3:Y:S01]  /*3590*/  LDG.E R22, desc[UR8][R20.64+0x8] ;  /* 0x0000080814167981 */ /* 0x000ee2000c1e1900 */
[----:B--2---:R-:W-:-:S04]  /*35a0*/  FADD R25, R29, R23 ;  /* 0x000000171d197221 */ /* 0x004fc80000000000 */
[----:B----4-:R-:W-:Y:S02]  /*35b0*/  FADD R25, R25, R26 ;  /* 0x0000001a19197221 */ /* 0x010fe40000000000 */
[----:B------:R-:W2:Y:S01]  /*35c0*/  LDG.E R26, desc[UR8][R20.64+0xc] ;  /* 0x00000c08141a7981 */ /* 0x000ea2000c1e1900 */
[----:B---3--:R-:W-:-:S04]  /*35d0*/  IMAD R29, R28, R5, R22 ;  /* 0x000000051c1d7224 */ /* 0x008fc800078e0216 */
[----:B------:R-:W-:-:S06]  /*35e0*/  IMAD.WIDE R28, R29, 0x4, R18 ;  /* 0x000000041d1c7825 */ /* 0x000fcc00078e0212 */
[----:B------:R-:W3:Y:S01]  /*35f0*/  LDG.E R28, desc[UR8][R28.64] ;  /* 0x000000081c1c7981 */ /* 0x000ee2000c1e1900 */
[-C--:B--2---:R-:W-:Y:S02]  /*3600*/  IMAD R23, R22, R5.reuse, R26 ;  /* 0x0000000516177224 */ /* 0x084fe400078e021a */
[----:B------:R-:W-:Y:S02]  /*3610*/  IMAD R27, R26, R5, R24 ;  /* 0x000000051a1b7224 */ /* 0x000fe400078e0218 */
[----:B------:R-:W-:-:S04]  /*3620*/  IMAD.WIDE R22, R23, 0x4, R18 ;  /* 0x0000000417167825 */ /* 0x000fc800078e0212 */
[----:B------:R-:W-:Y:S02]  /*3630*/  IMAD.WIDE R26, R27, 0x4, R18 ;  /* 0x000000041b1a7825 */ /* 0x000fe400078e0212 */
[----:B------:R-:W2:Y:S04]  /*3640*/  LDG.E R22, desc[UR8][R22.64] ;  /* 0x0000000816167981 */ /* 0x000ea8000c1e1900 */
[----:B------:R-:W4:Y:S01]  /*3650*/  LDG.E R26, desc[UR8][R26.64] ;  /* 0x000000081a1a7981 */ /* 0x000f22000c1e1900 */
[----:B------:R-:W-:Y:S01]  /*3660*/  UIADD3 UR10, UPT, UPT, UR10, 0x8, URZ ;  /* 0x000000080a0a7890 */ /* 0x000fe2000fffe0ff */
[----:B---3--:R-:W-:-:S03]  /*3670*/  FADD R25, R25, R28 ;  /* 0x0000001c19197221 */ /* 0x008fc60000000000 */
[----:B------:R-:W-:Y:S01]  /*3680*/  UISETP.NE.AND UP2, UPT, UR10, URZ, UPT ;  /* 0x000000ff0a00728c */ /* 0x000fe2000bf45270 */
[----:B------:R-:W-:-:S04]  /*3690*/  IADD3 R20, P0, PT, R20, 0x20, RZ ;  /* 0x0000002014147810 */ /* 0x000fc80007f1e0ff */
[----:B------:R-:W-:Y:S01]  /*36a0*/  IADD3.X R21, PT, PT, RZ, R21, RZ, P0, !PT ;  /* 0x00000015ff157210 */ /* 0x000fe200007fe4ff */
[----:B--2---:R-:W-:-:S04]  /*36b0*/  FADD R25, R25, R22 ;  /* 0x0000001619197221 */ /* 0x004fc80000000000 */
[----:B----4-:R-:W-:Y:S01]  /*36c0*/  FADD R25, R25, R26 ;  /* 0x0000001a19197221 */ /* 0x010fe20000000000 */
[----:B------:R-:W-:Y:S06]  /*36d0*/  BRA.U UP2, `(.L_x_33) ;  /* 0xfffffffd024c7547 */ /* 0x000fec000b83ffff */
.L_x_32:
[----:B------:R-:W-:-:S09]  /*36e0*/  ULOP3.LUT UP2, URZ, UR14, 0x7, URZ, 0xc0, !UPT ;  /* 0x000000070eff7892 */ /* 0x000fd2000f84c0ff */
[----:B------:R-:W-:Y:S05]  /*36f0*/  BRA.U !UP2, `(.L_x_34) ;  /* 0x000000010acc7547 */ /* 0x000fea000b800000 */
[----:B------:R-:W-:Y:S01]  /*3700*/  ULOP3.LUT UP2, URZ, UR5, 0x3, URZ, 0xc0, !UPT ;  /* 0x0000000305ff7892 */ /* 0x000fe2000f84c0ff */
[----:B------:R-:W-:Y:S10]  /*3710*/  BRA.U !UP0, `(.L_x_35) ;  /* 0x00000001085c7547 */ /* 0x000ff4000b800000 */
[----:B------:R-:W-:-:S04]  /*3720*/  IMAD.U32 R21, RZ, RZ, UR4 ;  /* 0x00000004ff157e24 */ /* 0x000fc8000f8e00ff */
[----:B------:R-:W-:-:S05]  /*3730*/  IMAD.WIDE.U32 R20, R21, 0x4, R6 ;  /* 0x0000000415147825 */ /* 0x000fca00078e0006 */
[----:B------:R-:W2:Y:S04]  /*3740*/  LDG.E R22, desc[UR8][R20.64+0x4] ;  /* 0x0000040814167981 */ /* 0x000ea8000c1e1900 */
[----:B------:R-:W3:Y:S04]  /*3750*/  LDG.E R28, desc[UR8][R20.64+0x8] ;  /* 0x00000808141c7981 */ /* 0x000ee8000c1e1900 */
[----:B------:R-:W4:Y:S01]  /*3760*/  LDG.E R29, desc[UR8][R20.64+0xc] ;  /* 0x00000c08141d7981 */ /* 0x000f22000c1e1900 */
[-C--:B--2---:R-:W-:Y:S02]  /*3770*/  IMAD R27, R24, R5.reuse, R22 ;  /* 0x00000005181b7224 */ /* 0x084fe400078e0216 */
[----:B---3--:R-:W-:-:S02]  /*3780*/  IMAD R23, R22, R5, R28 ;  /* 0x0000000516177224 */ /* 0x008fc400078e021c */
[----:B------:R-:W-:-:S04]  /*3790*/  IMAD.WIDE R26, R27, 0x4, R18 ;  /* 0x000000041b1a7825 */ /* 0x000fc800078e0212 */
[----:B------:R-:W-:Y:S02]  /*37a0*/  IMAD.WIDE R22, R23, 0x4, R18 ;  /* 0x0000000417167825 */ /* 0x000fe400078e0212 */
[----:B------:R-:W2:Y:S04]  /*37b0*/  LDG.E R26, desc[UR8][R26.64] ;  /* 0x000000081a1a7981 */ /* 0x000ea8000c1e1900 */
[----:B------:R1:W3:Y:S04]  /*37c0*/  LDG.E R24, desc[UR8][R22.64] ;  /* 0x0000000816187981 */ /* 0x0002e8000c1e1900 */
[----:B------:R-:W1:Y:S01]  /*37d0*/  LDG.E R22, desc[UR8][R20.64+0x10] ;  /* 0x0000100814167981 */ /* 0x000e62000c1e1900 */
[----:B----4-:R-:W-:-:S02]  /*37e0*/  IMAD R28, R28, R5, R29 ;  /* 0x000000051c1c7224 */ /* 0x010fc400078e021d */
[----:B-1----:R-:W-:Y:S02]  /*37f0*/  IMAD R23, R29, R5, R22 ;  /* 0x000000051d177224 */ /* 0x002fe400078e0216 */
[----:B------:R-:W-:-:S04]  /*3800*/  IMAD.WIDE R28, R28, 0x4, R18 ;  /* 0x000000041c1c7825 */ /* 0x000fc800078e0212 */
[----:B------:R-:W-:Y:S02]  /*3810*/  IMAD.WIDE R22, R23, 0x4, R18 ;  /* 0x0000000417167825 */ /* 0x000fe400078e0212 */
[----:B------:R-:W4:Y:S04]  /*3820*/  LDG.E R29, desc[UR8][R28.64] ;  /* 0x000000081c1d7981 */ /* 0x000f28000c1e1900 */
[----:B------:R-:W4:Y:S01]  /*3830*/  LDG.E R23, desc[UR8][R22.64] ;  /* 0x0000000816177981 */ /* 0x000f22000c1e1900 */
[----:B--2--5:R-:W-:-:S04]  /*3840*/  FADD R25, R25, R26 ;  /* 0x0000001a19197221 */ /* 0x024fc80000000000 */
[----:B---3--:R-:W-:Y:S01]  /*3850*/  FADD R24, R25, R24 ;  /* 0x0000001819187221 */ /* 0x008fe20000000000 */
[----:B------:R-:W-:-:S03]  /*3860*/  UIADD3 UR4, UPT, UPT, UR4, 0x4, URZ ;  /* 0x0000000404047890 */ /* 0x000fc6000fffe0ff */
[----:B----4-:R-:W-:-:S04]  /*3870*/  FADD R24, R24, R29 ;  /* 0x0000001d18187221 */ /* 0x010fc80000000000 */
[----:B------:R-:W-:-:S07]  /*3880*/  FADD R25, R24, R23 ;  /* 0x0000001718197221 */ /* 0x000fce0000000000 */
.L_x_35:
[----:B------:R-:W-:Y:S05]  /*3890*/  BRA.U !UP2, `(.L_x_34) ;  /* 0x000000010a647547 */ /* 0x000fea000b800000 */
[----:B------:R-:W-:Y:S01]  /*38a0*/  PLOP3.LUT P0, PT, PT, PT, UP1, 0x80, 0x8 ;  /* 0x000000000008781c */ /* 0x000fe20003f0f018 */
[----:B------:R-:W-:Y:S01]  /*38b0*/  ULOP3.LUT UP2, URZ, UR7, 0x1, URZ, 0xc0, !UPT ;  /* 0x0000000107ff7892 */ /* 0x000fe2000f84c0ff */
[----:B------:R-:W-:Y:S01]  /*38c0*/  MOV R27, UR4 ;  /* 0x00000004001b7c02 */ /* 0x000fe20008000f00 */
[----:B------:R-:W-:-:S04]  /*38d0*/  @UP1 UIADD3 UR4, UPT, UPT, UR4, 0x2, URZ ;  /* 0x0000000204041890 */ /* 0x000fc8000fffe0ff */
[----:B------:R-:W-:Y:S02]  /*38e0*/  PLOP3.LUT P1, PT, PT, PT, UP2, 0x80, 0x8 ;  /* 0x000000000008781c */ /* 0x000fe40003f2f028 */
[----:B------:R-:W-:-:S04]  /*38f0*/  MOV R29, UR4 ;  /* 0x00000004001d7c02 */ /* 0x000fc80008000f00 */
[----:B------:R-:W-:-:S05]  /*3900*/  @P0 IMAD.WIDE.U32 R26, R27, 0x4, R6 ;  /* 0x000000041b1a0825 */ /* 0x000fca00078e0006 */
[----:B------:R-:W2:Y:S02]  /*3910*/  @P0 LDG.E R21, desc[UR8][R26.64] ;  /* 0x000000081a150981 */ /* 0x000ea4000c1e1900 */
[----:B------:R-:W-:Y:S02]  /*3920*/  @P1 IMAD.WIDE.U32 R28, R29, 0x4, R6 ;  /* 0x000000041d1c1825 */ /* 0x000fe400078e0006 */
[----:B------:R-:W2:Y:S04]  /*3930*/  @P0 LDG.E R20, desc[UR8][R26.64+0x4] ;  /* 0x000004081a140981 */ /* 0x000ea8000c1e1900 */
[----:B------:R-:W3:Y:S04]  /*3940*/  @P0 LDG.E R24, desc[UR8][R26.64+0x8] ;  /* 0x000008081a180981 */ /* 0x000ee8000c1e1900 */
[----:B------:R-:W4:Y:S04]  /*3950*/  @P1 LDG.E R22, desc[UR8][R28.64] ;  /* 0x000000081c161981 */ /* 0x000f28000c1e1900 */
[----:B------:R3:W4:Y:S01]  /*3960*/  @P1 LDG.E R23, desc[UR8][R28.64+0x4] ;  /* 0x000004081c171981 */ /* 0x000722000c1e1900 */
[----:B--2---:R-:W-:-:S02]  /*3970*/  @P0 IMAD R21, R21, R5, R20 ;  /* 0x0000000515150224 */ /* 0x004fc400078e0214 */
[----:B---3--:R-:W-:Y:S02]  /*3980*/  @P0 IMAD R29, R20, R5, R24 ;  /* 0x00000005141d0224 */ /* 0x008fe400078e0218 */
[----:B------:R-:W-:-:S04]  /*3990*/  @P0 IMAD.WIDE R20, R21, 0x4, R18 ;  /* 0x0000000415140825 */ /* 0x000fc800078e0212 */
[----:B----4-:R-:W-:Y:S02]  /*39a0*/  @P1 IMAD R24, R22, R5, R23 ;  /* 0x0000000516181224 */ /* 0x010fe400078e0217 */
[----:B------:R-:W2:Y:S01]  /*39b0*/  @P0 LDG.E R20, desc[UR8][R20.64] ;  /* 0x0000000814140981 */ /* 0x000ea2000c1e1900 */
[----:B------:R-:W-:-:S04]  /*39c0*/  @P0 IMAD.WIDE R22, R29, 0x4, R18 ;  /* 0x000000041d160825 */ /* 0x000fc800078e0212 */
[----:B------:R-:W-:Y:S02]  /*39d0*/  @P1 IMAD.WIDE R18, R24, 0x4, R18 ;  /* 0x0000000418121825 */ /* 0x000fe400078e0212 */
[----:B------:R-:W3:Y:S04]  /*39e0*/  @P0 LDG.E R23, desc[UR8][R22.64] ;  /* 0x0000000816170981 */ /* 0x000ee8000c1e1900 */
[----:B------:R-:W4:Y:S01]  /*39f0*/  @P1 LDG.E R18, desc[UR8][R18.64] ;  /* 0x0000000812121981 */ /* 0x000f22000c1e1900 */
[----:B--2--5:R-:W-:-:S04]  /*3a00*/  @P0 FADD R24, R25, R20 ;  /* 0x0000001419180221 */ /* 0x024fc80000000000 */
[----:B---3--:R-:W-:-:S04]  /*3a10*/  @P0 FADD R25, R23, R24 ;  /* 0x0000001817190221 */ /* 0x008fc80000000000 */
[----:B----4-:R-:W-:-:S07]  /*3a20*/  @P1 FADD R25, R25, R18 ;  /* 0x0000001219191221 */ /* 0x010fce0000000000 */
.L_x_34:
[----:B------:R-:W2:Y:S01]  /*3a30*/  LDG.E R18, desc[UR8][R10.64] ;  /* 0x000000080a127981 */ /* 0x000ea2000c1e1900 */
[----:B------:R-:W-:Y:S01]  /*3a40*/  BSSY.RECONVERGENT B1, `(.L_x_36) ;  /* 0x0000078000017945 */ /* 0x000fe20003800200 */
[----:B--2--5:R-:W-:-:S13]  /*3a50*/  FSETP.GEU.AND P0, PT, R25, R18, PT ;  /* 0x000000121900720b */ /* 0x024fda0003f0e000 */
[----:B------:R-:W-:Y:S05]  /*3a60*/  @P0 BRA `(.L_x_37) ;  /* 0x0000000400d40947 */ /* 0x000fea0003800000 */
[----:B------:R-:W-:-:S13]  /*3a70*/  ISETP.GT.AND P0, PT, R5, RZ, PT ;  /* 0x000000ff0500720c */ /* 0x000fda0003f04270 */
[----:B------:R-:W-:Y:S05]  /*3a80*/  @!P0 BRA `(.L_x_38) ;  /* 0x0000000400c88947 */ /* 0x000fea0003800000 */
[----:B------:R-:W-:Y:S01]  /*3a90*/  UISETP.GE.U32.AND UP2, UPT, UR14, 0xf, UPT ;  /* 0x0000000f0e00788c */ /* 0x000fe2000bf46070 */
[----:B------:R-:W-:-:S08]  /*3aa0*/  HFMA2 R19, -RZ, RZ, 0, 0 ;  /* 0x00000000ff137431 */ /* 0x000fd000000001ff */
[----:B------:R-:W-:Y:S05]  /*3ab0*/  BRA.U !UP2, `(.L_x_39) ;  /* 0x000000010ab47547 */ /* 0x000fea000b800000 */
[----:B------:R-:W-:Y:S01]  /*3ac0*/  IMAD.MOV.U32 R23, RZ, RZ, RZ ;  /* 0x000000ffff177224 */ /* 0x000fe200078e00ff */
[----:B------:R-:W1:Y:S01]  /*3ad0*/  LDCU.64 UR12, c[0x0][0x3a0] ;  /* 0x00007400ff0c77ac */ /* 0x000e620008000a00 */
[----:B------:R-:W-:-:S05]  /*3ae0*/  NOP ;  /* 0x0000000000007918 */ /* 0x000fca0000000000 */
.L_x_40:
[----:B------:R-:W-:-:S05]  /*3af0*/  IMAD.WIDE.U32 R18, R23, 0x4, R6 ;  /* 0x0000000417127825 */ /* 0x000fca00078e0006 */
[----:B---3--:R-:W2:Y:S01]  /*3b00*/  LDG.E R27, desc[UR8][R18.64] ;  /* 0x00000008121b7981 */ /* 0x008ea2000c1e1900 */
[----:B------:R-:W-:-:S04]  /*3b10*/  IADD3 R21, P0, PT, R0, R23, RZ ;  /* 0x0000001700157210 */ /* 0x000fc80007f1e0ff */
[----:B------:R-:W-:Y:S02]  /*3b20*/  IADD3.X R22, PT, PT, RZ, R3, RZ, P0, !PT ;  /* 0x00000003ff167210 */ /* 0x000fe400007fe4ff */
[----:B-1----:R-:W-:-:S04]  /*3b30*/  LEA R20, P0, R21, UR12, 0x2 ;  /* 0x0000000c15147c11 */ /* 0x002fc8000f8010ff */
[----:B------:R-:W-:-:S05]  /*3b40*/  LEA.HI.X R21, R21, UR13, R22, 0x2, P0 ;  /* 0x0000000d15157c11 */ /* 0x000fca00080f1416 */
        /* <DEDUP_REMOVED lines=9> */
[----:B------:R-:W2:Y:S04]  /*3be0*/  LDG.E R28, desc[UR8][R18.64+0x14] ;  /* 0x00001408121c7981 */ /* 0x000ea8000c1e1900 */
[----:B--2---:R2:W-:Y:S04]  /*3bf0*/  STG.E desc[UR8][R20.64+0x14], R28 ;  /* 0x0000141c14007986 */ /* 0x0045e8000c101908 */
[----:B-1----:R-:W3:Y:S04]  /*3c00*/  LDG.E R27, desc[UR8][R18.64+0x18] ;  /* 0x00001808121b7981 */ /* 0x002ee8000c1e1900 */
[----:B---3--:R1:W-:Y:S04]  /*3c10*/  STG.E desc[UR8][R20.64+0x18], R27 ;  /* 0x0000181b14007986 */ /* 0x0083e8000c101908 */
        /* <DEDUP_REMOVED lines=8> */
[----:B------:R-:W3:Y:S04]  /*3ca0*/  LDG.E R28, desc[UR8][R18.64+0x2c] ;  /* 0x00002c08121c7981 */ /* 0x000ee8000c1e1900 */
[----:B---3--:R3:W-:Y:S04]  /*3cb0*/  STG.E desc[UR8][R20.64+0x2c], R28 ;  /* 0x00002c1c14007986 */ /* 0x0087e8000c101908 */
[----:B-1----:R-:W4:Y:S04]  /*3cc0*/  LDG.E R27, desc[UR8][R18.64+0x30] ;  /* 0x00003008121b7981 */ /* 0x002f28000c1e1900 */
[----:B----4-:R3:W-:Y:S04]  /*3cd0*/  STG.E desc[UR8][R20.64+0x30], R27 ;  /* 0x0000301b14007986 */ /* 0x0107e8000c101908 */
[----:B------:R-:W4:Y:S04]  /*3ce0*/  LDG.E R29, desc[UR8][R18.64+0x34] ;  /* 0x00003408121d7981 */ /* 0x000f28000c1e1900 */
[----:B----4-:R3:W-:Y:S04]  /*3cf0*/  STG.E desc[UR8][R20.64+0x34], R29 ;  /* 0x0000341d14007986 */ /* 0x0107e8000c101908 */
[----:B------:R-:W4:Y:S04]  /*3d00*/  LDG.E R22, desc[UR8][R18.64+0x38] ;  /* 0x0000380812167981 */ /* 0x000f28000c1e1900 */
[----:B----4-:R3:W-:Y:S04]  /*3d10*/  STG.E desc[UR8][R20.64+0x38], R22 ;  /* 0x0000381614007986 */ /* 0x0107e8000c101908 */
[----:B-----5:R-:W4:Y:S01]  /*3d20*/  LDG.E R24, desc[UR8][R18.64+0x3c] ;  /* 0x00003c0812187981 */ /* 0x020f22000c1e1900 */
[----:B--2---:R-:W-:-:S02]  /*3d30*/  LOP3.LUT R26, R5, 0x7ffffff0, RZ, 0xc0, !PT ;  /* 0x7ffffff0051a7812 */ /* 0x004fc400078ec0ff */
[----:B------:R-:W-:-:S04]  /*3d40*/  IADD3 R23, PT, PT, R23, 0x10, RZ ;  /* 0x0000001017177810 */ /* 0x000fc80007ffe0ff */
[----:B------:R-:W-:Y:S01]  /*3d50*/  ISETP.NE.AND P0, PT, R23, R26, PT ;  /* 0x0000001a1700720c */ /* 0x000fe20003f05270 */
[----:B----4-:R3:W-:-:S12]  /*3d60*/  STG.E desc[UR8][R20.64+0x3c], R24 ;  /* 0x00003c1814007986 */ /* 0x0107d8000c101908 */
[----:B------:R-:W-:Y:S05]  /*3d70*/  @P0 BRA `(.L_x_40) ;  /* 0xfffffffc005c0947 */ /* 0x000fea000383ffff */
[----:B------:R-:W-:-:S07]  /*3d80*/  MOV R19, R26 ;  /* 0x0000001a00137202 */ /* 0x000fce0000000f00 */
.L_x_39:
[----:B------:R-:W-:-:S09]  /*3d90*/  UISETP.NE.AND UP2, UPT, UR15, URZ, UPT ;  /* 0x000000ff0f00728c */ /* 0x000fd2000bf45270 */
[----:B------:R-:W-:Y:S05]  /*3da0*/  BRA.U !UP2, `(.L_x_38) ;  /* 0x000000050a007547 */ /* 0x000fea000b800000 */
[----:B------:R-:W-:Y:S02]  /*3db0*/  UIADD3 UR4, UPT, UPT, UR15, -0x1, URZ ;  /* 0xffffffff0f047890 */ /* 0x000fe4000fffe0ff */
[----:B------:R-:W-:Y:S02]  /*3dc0*/  UISETP.NE.AND UP3, UPT, UR16, URZ, UPT ;  /* 0x000000ff1000728c */ /* 0x000fe4000bf65270 */
[----:B------:R-:W-:-:S09]  /*3dd0*/  UISETP.GE.U32.AND UP2, UPT, UR4, 0x7, UPT ;  /* 0x000000070400788c */ /* 0x000fd2000bf46070 */
[----:B------:R-:W-:Y:S05]  /*3de0*/  BRA.U !UP2, `(.L_x_41) ;  /* 0x000000010a5c7547 */ /* 0x000fea000b800000 */
[----:B---3--:R-:W-:Y:S01]  /*3df0*/  IMAD.WIDE.U32 R20, R19, 0x4, R6 ;  /* 0x0000000413147825 */ /* 0x008fe200078e0006 */
[----:B------:R-:W1:Y:S04]  /*3e00*/  LDCU.64 UR12, c[0x0][0x3a0] ;  /* 0x00007400ff0c77ac */ /* 0x000e680008000a00 */
[----:B------:R-:W2:Y:S01]  /*3e10*/  LDG.E R5, desc[UR8][R20.64] ;  /* 0x0000000814057981 */ /* 0x000ea2000c1e1900 */
[----:B------:R-:W-:-:S05]  /*3e20*/  IADD3 R18, P0, PT, R0, R19, RZ ;  /* 0x0000001300127210 */ /* 0x000fca0007f1e0ff */
[----:B------:R-:W-:Y:S01]  /*3e30*/  IMAD.X R23, RZ, RZ, R3, P0 ;  /* 0x000000ffff177224 */ /* 0x000fe200000e0603 */
[----:B-1----:R-:W-:-:S04]  /*3e40*/  LEA R22, P0, R18, UR12, 0x2 ;  /* 0x0000000c12167c11 */ /* 0x002fc8000f8010ff */
[----:B------:R-:W-:-:S05]  /*3e50*/  LEA.HI.X R23, R18, UR13, R23, 0x2, P0 ;  /* 0x0000000d12177c11 */ /* 0x000fca00080f1417 */
        /* <DEDUP_REMOVED lines=9> */
[----:B------:R-:W3:Y:S04]  /*3ef0*/  LDG.E R26, desc[UR8][R20.64+0x14] ;  /* 0x00001408141a7981 */ /* 0x000ee8000c1e1900 */
[----:B---3--:R4:W-:Y:S04]  /*3f00*/  STG.E desc[UR8][R22.64+0x14], R26 ;  /* 0x0000141a16007986 */ /* 0x0089e8000c101908 */
[----:B-1----:R-:W3:Y:S04]  /*3f10*/  LDG.E R5, desc[UR8][R20.64+0x18] ;  /* 0x0000180814057981 */ /* 0x002ee8000c1e1900 */
[----:B---3--:R4:W-:Y:S04]  /*3f20*/  STG.E desc[UR8][R22.64+0x18], R5 ;  /* 0x0000180516007986 */ /* 0x0089e8000c101908 */
[----:B--2---:R-:W2:Y:S01]  /*3f30*/  LDG.E R27, desc[UR8][R20.64+0x1c] ;  /* 0x00001c08141b7981 */ /* 0x004ea2000c1e1900 */
[----:B------:R-:W-:-:S03]  /*3f40*/  IADD3 R19, PT, PT, R19, 0x8, RZ ;  /* 0x0000000813137810 */ /* 0x000fc60007ffe0ff */
[----:B--2---:R4:W-:Y:S04]  /*3f50*/  STG.E desc[UR8][R22.64+0x1c], R27 ;  /* 0x00001c1b16007986 */ /* 0x0049e8000c101908 */
.L_x_41:
[----:B------:R-:W-:Y:S05]  /*3f60*/  BRA.U !UP3, `(.L_x_38) ;  /* 0x000000010b907547 */ /* 0x000fea000b800000 */
[----:B------:R-:W-:Y:S02]  /*3f70*/  UIADD3 UR4, UPT, UPT, UR16, -0x1, URZ ;  /* 0xffffffff10047890 */ /* 0x000fe4000fffe0ff */
[----:B------:R-:W-:Y:S02]  /*3f80*/  UISETP.NE.AND UP3, UPT, UR6, URZ, UPT ;  /* 0x000000ff0600728c */ /* 0x000fe4000bf65270 */
[----:B------:R-:W-:-:S09]  /*3f90*/  UISETP.GE.U32.AND UP2, UPT, UR4, 0x3, UPT ;  /* 0x000000030400788c */ /* 0x000fd2000bf46070 */
[----:B------:R-:W-:Y:S05]  /*3fa0*/  BRA.U !UP2, `(.L_x_42) ;  /* 0x000000010a3c7547 */ /* 0x000fea000b800000 */
[----:B---3--:R-:W-:Y:S01]  /*3fb0*/  IMAD.WIDE.U32 R20, R19, 0x4, R6 ;  /* 0x0000000413147825 */ /* 0x008fe200078e0006 */
[----:B------:R-:W1:Y:S04]  /*3fc0*/  LDCU.64 UR12, c[0x0][0x3a0] ;  /* 0x00007400ff0c77ac */ /* 0x000e680008000a00 */
[----:B----4-:R-:W2:Y:S01]  /*3fd0*/  LDG.E R5, desc[UR8][R20.64] ;  /* 0x0000000814057981 */ /* 0x010ea2000c1e1900 */
[----:B------:R-:W-:-:S04]  /*3fe0*/  IADD3 R18, P0, PT, R0, R19, RZ ;  /* 0x0000001300127210 */ /* 0x000fc80007f1e0ff */
[----:B------:R-:W-:Y:S02]  /*3ff0*/  IADD3.X R23, PT, PT, RZ, R3, RZ, P0, !PT ;  /* 0x00000003ff177210 */ /* 0x000fe400007fe4ff */
[----:B-1----:R-:W-:-:S04]  /*4000*/  LEA R22, P0, R18, UR12, 0x2 ;  /* 0x0000000c12167c11 */ /* 0x002fc8000f8010ff */
        /* <DEDUP_REMOVED lines=9> */
.L_x_42:
[----:B------:R-:W-:Y:S05]  /*40a0*/  BRA.U !UP3, `(.L_x_38) ;  /* 0x000000010b407547 */ /* 0x000fea000b800000 */
[----:B---3--:R-:W-:Y:S01]  /*40b0*/  IMAD.WIDE.U32 R20, R19, 0x4, R6 ;  /* 0x0000000413147825 */ /* 0x008fe200078e0006 */
[----:B------:R-:W2:Y:S04]  /*40c0*/  LDCU.64 UR12, c[0x0][0x3a0] ;  /* 0x00007400ff0c77ac */ /* 0x000ea80008000a00 */
[----:B-1--4-:R-:W3:Y:S01]  /*40d0*/  LDG.E R5, desc[UR8][R20.64] ;  /* 0x0000000814057981 */ /* 0x012ee2000c1e1900 */
[----:B------:R-:W-:Y:S01]  /*40e0*/  IADD3 R19, P0, PT, R0, R19, RZ ;  /* 0x0000001300137210 */ /* 0x000fe20007f1e0ff */
[----:B------:R-:W-:-:S04]  /*40f0*/  UISETP.NE.AND UP2, UPT, UR6, 0x1, UPT ;  /* 0x000000010600788c */ /* 0x000fc8000bf45270 */
[----:B------:R-:W-:Y:S01]  /*4100*/  IMAD.X R22, RZ, RZ, R3, P0 ;  /* 0x000000ffff167224 */ /* 0x000fe200000e0603 */
[----:B--2---:R-:W-:-:S04]  /*4110*/  LEA R18, P0, R19, UR12, 0x2 ;  /* 0x0000000c13127c11 */ /* 0x004fc8000f8010ff */
[----:B------:R-:W-:-:S05]  /*4120*/  LEA.HI.X R19, R19, UR13, R22, 0x2, P0 ;  /* 0x0000000d13137c11 */ /* 0x000fca00080f1416 */
[----:B---3--:R2:W-:Y:S01]  /*4130*/  STG.E desc[UR8][R18.64], R5 ;  /* 0x0000000512007986 */ /* 0x0085e2000c101908 */
[----:B------:R-:W-:Y:S05]  /*4140*/  BRA.U !UP2, `(.L_x_38) ;  /* 0x000000010a187547 */ /* 0x000fea000b800000 */
[----:B--2---:R-:W2:Y:S01]  /*4150*/  LDG.E R5, desc[UR8][R20.64+0x4] ;  /* 0x0000040814057981 */ /* 0x004ea2000c1e1900 */
[----:B------:R-:W-:-:S03]  /*4160*/  UISETP.NE.AND UP2, UPT, UR6, 0x2, UPT ;  /* 0x000000020600788c */ /* 0x000fc6000bf45270 */
[----:B--2---:R1:W-:Y:S06]  /*4170*/  STG.E desc[UR8][R18.64+0x4], R5 ;  /* 0x0000040512007986 */ /* 0x0043ec000c101908 */
[----:B------:R-:W-:Y:S05]  /*4180*/  BRA.U !UP2, `(.L_x_38) ;  /* 0x000000010a087547 */ /* 0x000fea000b800000 */
[----:B------:R-:W2:Y:S04]  /*4190*/  LDG.E R21, desc[UR8][R20.64+0x8] ;  /* 0x0000080814157981 */ /* 0x000ea8000c1e1900 */
[----:B--2---:R2:W-:Y:S02]  /*41a0*/  STG.E desc[UR8][R18.64+0x8], R21 ;  /* 0x0000081512007986 */ /* 0x0045e4000c101908 */
.L_x_38:
[----:B------:R0:W-:Y:S02]  /*41b0*/  STG.E desc[UR8][R10.64], R25 ;  /* 0x000000190a007986 */ /* 0x0001e4000c101908 */
.L_x_37:
[----:B------:R-:W-:Y:S05]  /*41c0*/  BSYNC.RECONVERGENT B1 ;  /* 0x0000000000017941 */ /* 0x000fea0003800200 */
.L_x_36:
[----:B-12-4-:R-:W2:Y:S02]  /*41d0*/  LDG.E R5, desc[UR8][R16.64] ;  /* 0x0000000810057981 */ /* 0x016ea4000c1e1900 */
[----:B--2---:R-:W-:Y:S01]  /*41e0*/  IADD3 R19, PT, PT, R5, 0x1, RZ ;  /* 0x0000000105137810 */ /* 0x004fe20007ffe0ff */
[----:B------:R-:W-:-:S04]  /*41f0*/  HFMA2 R5, -RZ, RZ, 0, 0 ;  /* 0x00000000ff057431 */ /* 0x000fc800000001ff */
[----:B------:R1:W-:Y:S03]  /*4200*/  STG.E desc[UR8][R16.64], R19 ;  /* 0x0000001310007986 */ /* 0x0003e6000c101908 */
.L_x_31:
[----:B------:R-:W-:Y:S05]  /*4210*/  BSYNC.RECONVERGENT B0 ;  /* 0x0000000000007941 */ /* 0x000fea0003800200 */
.L_x_30:
[----:B------:R-:W-:-:S13]  /*4220*/  ISETP.GE.AND P0, PT, R5, UR11, PT ;  /* 0x0000000b05007c0c */ /* 0x000fda000bf06270 */
[----:B------:R-:W-:Y:S05]  /*4230*/  @!P0 BRA `(.L_x_43) ;  /* 0xffffffec00e88947 */ /* 0x000fea000383ffff */
[----:B------:R-:W-:Y:S05]  /*4240*/  EXIT ;  /* 0x000000000000794d */ /* 0x000fea0003800000 */
.L_x_29:
[----:B------:R-:W-:-:S09]  /*4250*/  UISETP.GT.AND UP0, UPT, UR6, URZ, UPT ;  /* 0x000000ff0600728c */ /* 0x000fd2000bf04270 */
[----:B------:R-:W-:Y:S05]  /*4260*/  BRA.U UP0, `(.L_x_44) ;  /* 0x00000001009c7547 */ /* 0x000fea000b800000 */
[----:B------:R-:W1:Y:S01]  /*4270*/  LDC.64 R2, c[0x0][0x398] ;  /* 0x0000e600ff027b82 */ /* 0x000e620000000a00 */
[----:B0-----:R-:W-:Y:S01]  /*4280*/  MOV R17, RZ ;  /* 0x000000ff00117202 */ /* 0x001fe20000000f00 */
[----:B------:R-:W0:Y:S06]  /*4290*/  LDCU UR4, c[0x0][0x388] ;  /* 0x00007100ff0477ac */ /* 0x000e2c0008000800 */
.L_x_48:
[----:B-1234-:R-:W-:-:S05]  /*42a0*/  IMAD.WIDE R4, R17, 0x4, R12 ;  /* 0x0000000411047825 */ /* 0x01efca00078e020c */
[----:B------:R-:W2:Y:S01]  /*42b0*/  LDG.E R18, desc[UR8][R4.64] ;  /* 0x0000000804127981 */ /* 0x000ea2000c1e1900 */
[----:B------:R-:W-:Y:S01]  /*42c0*/  BSSY.RECONVERGENT B0, `(.L_x_45) ;  /* 0x000001e000007945 */ /* 0x000fe20003800200 */
[----:B--2---:R-:W-:-:S13]  /*42d0*/  ISETP.GE.AND P0, PT, R18, R17, PT ;  /* 0x000000111200720c */ /* 0x004fda0003f06270 */
[----:B------:R-:W-:Y:S05]  /*42e0*/  @P0 BRA `(.L_x_46) ;  /* 0x0000000000640947 */ /* 0x000fea0003800000 */
[C---:B------:R-:W-:Y:S01]  /*42f0*/  LOP3.LUT R0, R17.reuse, 0x1, RZ, 0xc0, !PT ;  /* 0x0000000111007812 */ /* 0x040fe200078ec0ff */
[----:B------:R-:W-:-:S03]  /*4300*/  IMAD.WIDE R16, R17, 0x4, R14 ;  /* 0x0000000411107825 */ /* 0x000fc600078e020e */
[----:B------:R-:W-:-:S13]  /*4310*/  ISETP.NE.U32.AND P0, PT, R0, 0x1, PT ;  /* 0x000000010000780c */ /* 0x000fda0003f05070 */
[----:B------:R-:W2:Y:S04]  /*4320*/  @P0 LDG.E R25, desc[UR8][R16.64] ;  /* 0x0000000810190981 */ /* 0x000ea8000c1e1900 */
[----:B------:R-:W3:Y:S01]  /*4330*/  @P0 LDG.E R23, desc[UR8][R14.64] ;  /* 0x000000080e170981 */ /* 0x000ee2000c1e1900 */
[----:B------:R-:W-:-:S03]  /*4340*/  @!P0 IMAD.WIDE R18, R18, 0x4, R14 ;  /* 0x0000000412128825 */ /* 0x000fc600078e020e */
[----:B--2---:R-:W-:Y:S04]  /*4350*/  @P0 STG.E desc[UR8][R14.64], R25 ;  /* 0x000000190e000986 */ /* 0x004fe8000c101908 */
[----:B---3--:R-:W-:Y:S04]  /*4360*/  @P0 STG.E desc[UR8][R16.64], R23 ;  /* 0x0000001710000986 */ /* 0x008fe8000c101908 */
[----:B------:R-:W2:Y:S04]  /*4370*/  @!P0 LDG.E R29, desc[UR8][R16.64] ;  /* 0x00000008101d8981 */ /* 0x000ea8000c1e1900 */
[----:B------:R-:W3:Y:S04]  /*4380*/  @!P0 LDG.E R27, desc[UR8][R18.64] ;  /* 0x00000008121b8981 */ /* 0x000ee8000c1e1900 */
[----:B--2---:R-:W-:Y:S04]  /*4390*/  @!P0 STG.E desc[UR8][R18.64], R29 ;  /* 0x0000001d12008986 */ /* 0x004fe8000c101908 */
[----:B---3--:R1:W-:Y:S04]  /*43a0*/  @!P0 STG.E desc[UR8][R16.64], R27 ;  /* 0x0000001b10008986 */ /* 0x0083e8000c101908 */
[----:B------:R-:W0:Y:S04]  /*43b0*/  LDG.E R0, desc[UR8][R8.64+-0x4] ;  /* 0xfffffc0808007981 */ /* 0x000e28000c1e1900 */
[----:B------:R-:W0:Y:S02]  /*43c0*/  LDG.E R21, desc[UR8][R6.64] ;  /* 0x0000000806157981 */ /* 0x000e24000c1e1900 */
[----:B0-----:R-:W-:-:S02]  /*43d0*/  IMAD R21, R0, UR4, R21 ;  /* 0x0000000400157c24 */ /* 0x001fc4000f8e0215 */
[----:B------:R-:W2:Y:S02]  /*43e0*/  LDG.E R0, desc[UR8][R10.64] ;  /* 0x000000080a007981 */ /* 0x000ea4000c1e1900 */
[----:B------:R-:W-:-:S06]  /*43f0*/  IMAD.WIDE R20, R21, 0x4, R2 ;  /* 0x0000000415147825 */ /* 0x000fcc00078e0202 */
[----:B------:R-:W2:Y:S02]  /*4400*/  LDG.E R21, desc[UR8][R20.64] ;  /* 0x0000000814157981 */ /* 0x000ea4000c1e1900 */
[----:B--2---:R-:W-:-:S13]  /*4410*/  FSETP.GEU.AND P0, PT, R21, R0, PT ;  /* 0x000000001500720b */ /* 0x004fda0003f0e000 */
[----:B------:R2:W-:Y:S04]  /*4420*/  @!P0 STG.E desc[UR8][R10.64], R21 ;  /* 0x000000150a008986 */ /* 0x0005e8000c101908 */
[----:B------:R-:W3:Y:S01]  /*4430*/  LDG.E R0, desc[UR8][R4.64] ;  /* 0x0000000804007981 */ /* 0x000ee2000c1e1900 */
[----:B-1----:R-:W-:Y:S02]  /*4440*/  HFMA2 R17, -RZ, RZ, 0, 0 ;  /* 0x00000000ff117431 */ /* 0x002fe400000001ff */
[----:B---3--:R-:W-:-:S05]  /*4450*/  VIADD R19, R0, 0x1 ;  /* 0x0000000100137836 */ /* 0x008fca0000000000 */
[----:B------:R2:W-:Y:S01]  /*4460*/  STG.E desc[UR8][R4.64], R19 ;  /* 0x0000001304007986 */ /* 0x0005e2000c101908 */
[----:B------:R-:W-:Y:S05]  /*4470*/  BRA `(.L_x_47) ;  /* 0x0000000000087947 */ /* 0x000fea0003800000 */
.L_x_46:
[----:B------:R1:W-:Y:S01]  /*4480*/  STG.E desc[UR8][R4.64], RZ ;  /* 0x000000ff04007986 */ /* 0x0003e2000c101908 */
[----:B------:R-:W-:-:S07]  /*4490*/  IADD3 R17, PT, PT, R17, 0x1, RZ ;  /* 0x0000000111117810 */ /* 0x000fce0007ffe0ff */
.L_x_47:
[----:B0-----:R-:W-:Y:S05]  /*44a0*/  BSYNC.RECONVERGENT B0 ;  /* 0x0000000000007941 */ /* 0x001fea0003800200 */
.L_x_45:
[----:B------:R-:W-:-:S13]  /*44b0*/  ISETP.GE.AND P0, PT, R17, UR11, PT ;  /* 0x0000000b11007c0c */ /* 0x000fda000bf06270 */
[----:B------:R-:W-:Y:S05]  /*44c0*/  @!P0 BRA `(.L_x_48) ;  /* 0xfffffffc00748947 */ /* 0x000fea000383ffff */
[----:B------:R-:W-:Y:S05]  /*44d0*/  EXIT ;  /* 0x000000000000794d */ /* 0x000fea0003800000 */
.L_x_44:
[----:B------:R-:W5:Y:S01]  /*44e0*/  LDCU.64 UR4, c[0x0][0x3a0] ;  /* 0x00007400ff0477ac */ /* 0x000f620008000a00 */
[----:B-1234-:R-:W1:Y:S01]  /*44f0*/  LDC.64 R4, c[0x0][0x398] ;  /* 0x0000e600ff047b82 */ /* 0x01ee620000000a00 */
[----:B------:R-:W-:Y:S01]  /*4500*/  MOV R19, RZ ;  /* 0x000000ff00137202 */ /* 0x000fe20000000f00 */
[----:B------:R-:W2:Y:S01]  /*4510*/  LDCU UR6, c[0x0][0x388] ;  /* 0x00007100ff0677ac */ /* 0x000ea20008000800 */
[----:B-----5:R-:W-:-:S04]  /*4520*/  LEA R2, P0, R0, UR4, 0x2 ;  /* 0x0000000400027c11 */ /* 0x020fc8000f8010ff */
[----:B--2---:R-:W-:-:S09]  /*4530*/  LEA.HI.X R3, R0, UR5, R3, 0x2, P0 ;  /* 0x0000000500037c11 */ /* 0x004fd200080f1403 */
.L_x_51:
[----:B0--3--:R-:W-:-:S05]  /*4540*/  IMAD.WIDE R16, R19, 0x4, R12 ;  /* 0x0000000413107825 */ /* 0x009fca00078e020c */
[----:B------:R-:W2:Y:S01]  /*4550*/  LDG.E R20, desc[UR8][R16.64] ;  /* 0x0000000810147981 */ /* 0x000ea2000c1e1900 */
[----:B------:R-:W-:Y:S01]  /*4560*/  BSSY.RECONVERGENT B0, `(.L_x_49) ;  /* 0x000001f000007945 */ /* 0x000fe20003800200 */
[----:B------:R-:W-:Y:S01]  /*4570*/  IMAD.MOV.U32 R21, RZ, RZ, R19 ;  /* 0x000000ffff157224 */ /* 0x000fe200078e0013 */
[----:B--2---:R-:W-:-:S13]  /*4580*/  ISETP.GE.AND P0, PT, R20, R19, PT ;  /* 0x000000131400720c */ /* 0x004fda0003f06270 */
[----:B------:R0:W-:Y:S01]  /*4590*/  @P0 STG.E desc[UR8][R16.64], RZ ;  /* 0x000000ff10000986 */ /* 0x0001e2000c101908 */
[----:B------:R-:W-:Y:S01]  /*45a0*/  @P0 IADD3 R19, PT, PT, R19, 0x1, RZ ;  /* 0x0000000113130810 */ /* 0x000fe20007ffe0ff */
[----:B------:R-:W-:Y:S06]  /*45b0*/  @P0 BRA `(.L_x_50) ;  /* 0x0000000000640947 */ /* 0x000fec0003800000 */
[C---:B------:R-:W-:Y:S01]  /*45c0*/  LOP3.LUT R0, R21.reuse, 0x1, RZ, 0xc0, !PT ;  /* 0x0000000115007812 */ /* 0x040fe200078ec0ff */
[----:B------:R-:W-:-:S03]  /*45d0*/  IMAD.WIDE R18, R21, 0x4, R14 ;  /* 0x0000000415127825 */ /* 0x000fc600078e020e */
[----:B------:R-:W-:-:S13]  /*45e0*/  ISETP.NE.U32.AND P0, PT, R0, 0x1, PT ;  /* 0x000000010000780c */ /* 0x000fda0003f05070 */
[----:B------:R-:W-:Y:S01]  /*45f0*/  @!P0 IMAD.WIDE R20, R20, 0x4, R14 ;  /* 0x0000000414148825 */ /* 0x000fe200078e020e */
[----:B------:R-:W2:Y:S04]  /*4600*/  @!P0 LDG.E R27, desc[UR8][R18.64] ;  /* 0x00000008121b8981 */ /* 0x000ea8000c1e1900 */
[----:B------:R-:W3:Y:S04]  /*4610*/  @!P0 LDG.E R25, desc[UR8][R20.64] ;  /* 0x0000000814198981 */ /* 0x000ee8000c1e1900 */
[----:B--2---:R-:W-:Y:S04]  /*4620*/  @!P0 STG.E desc[UR8][R20.64], R27 ;  /* 0x0000001b14008986 */ /* 0x004fe8000c101908 */
[----:B---3--:R-:W-:Y:S04]  /*4630*/  @!P0 STG.E desc[UR8][R18.64], R25 ;  /* 0x0000001912008986 */ /* 0x008fe8000c101908 */
[----:B------:R-:W2:Y:S04]  /*4640*/  @P0 LDG.E R26, desc[UR8][R18.64] ;  /* 0x00000008121a0981 */ /* 0x000ea8000c1e1900 */
[----:B------:R-:W3:Y:S04]  /*4650*/  @P0 LDG.E R29, desc[UR8][R14.64] ;  /* 0x000000080e1d0981 */ /* 0x000ee8000c1e1900 */
[----:B--2---:R-:W-:Y:S04]  /*4660*/  @P0 STG.E desc[UR8][R14.64], R26 ;  /* 0x0000001a0e000986 */ /* 0x004fe8000c101908 */
[----:B---3--:R2:W-:Y:S04]  /*4670*/  @P0 STG.E desc[UR8][R18.64], R29 ;  /* 0x0000001d12000986 */ /* 0x0085e8000c101908 */
[----:B------:R-:W3:Y:S04]  /*4680*/  LDG.E R0, desc[UR8][R8.64+-0x4] ;  /* 0xfffffc0808007981 */ /* 0x000ee8000c1e1900 */
[----:B------:R-:W3:Y:S02]  /*4690*/  LDG.E R24, desc[UR8][R6.64] ;  /* 0x0000000806187981 */ /* 0x000ee4000c1e1900 */
[----:B---3--:R-:W-:-:S02]  /*46a0*/  IMAD R23, R0, UR6, R24 ;  /* 0x0000000600177c24 */ /* 0x008fc4000f8e0218 */
[----:B------:R-:W3:Y:S02]  /*46b0*/  LDG.E R0, desc[UR8][R10.64] ;  /* 0x000000080a007981 */ /* 0x000ee4000c1e1900 */
[----:B-1----:R-:W-:-:S06]  /*46c0*/  IMAD.WIDE R22, R23, 0x4, R4 ;  /* 0x0000000417167825 */ /* 0x002fcc00078e0204 */
[----:B------:R-:W3:Y:S02]  /*46d0*/  LDG.E R23, desc[UR8][R22.64] ;  /* 0x0000000816177981 */ /* 0x000ee4000c1e1900 */
[----:B---3--:R-:W-:-:S13]  /*46e0*/  FSETP.GEU.AND P0, PT, R23, R0, PT ;  /* 0x000000001700720b */ /* 0x008fda0003f0e000 */
[----:B------:R3:W-:Y:S04]  /*46f0*/  @!P0 STG.E desc[UR8][R2.64], R24 ;  /* 0x0000001802008986 */ /* 0x0007e8000c101908 */
[----:B------:R3:W-:Y:S04]  /*4700*/  @!P0 STG.E desc[UR8][R10.64], R23 ;  /* 0x000000170a008986 */ /* 0x0007e8000c101908 */
[----:B------:R-:W4:Y:S01]  /*4710*/  LDG.E R0, desc[UR8][R16.64] ;  /* 0x0000000810007981 */ /* 0x000f22000c1e1900 */
[----:B--2---:R-:W-:Y:S01]  /*4720*/  HFMA2 R19, -RZ, RZ, 0, 0 ;  /* 0x00000000ff137431 */ /* 0x004fe200000001ff */
[----:B----4-:R-:W-:-:S05]  /*4730*/  IADD3 R21, PT, PT, R0, 0x1, RZ ;  /* 0x0000000100157810 */ /* 0x010fca0007ffe0ff */
[----:B------:R3:W-:Y:S02]  /*4740*/  STG.E desc[UR8][R16.64], R21 ;  /* 0x0000001510007986 */ /* 0x0007e4000c101908 */
.L_x_50:
[----:B------:R-:W-:Y:S05]  /*4750*/  BSYNC.RECONVERGENT B0 ;  /* 0x0000000000007941 */ /* 0x000fea0003800200 */
.L_x_49:
[----:B------:R-:W-:-:S13]  /*4760*/  ISETP.GE.AND P0, PT, R19, UR11, PT ;  /* 0x0000000b13007c0c */ /* 0x000fda000bf06270 */
[----:B------:R-:W-:Y:S05]  /*4770*/  @!P0 BRA `(.L_x_51) ;  /* 0xfffffffc00708947 */ /* 0x000fea000383ffff */
[----:B------:R-:W-:Y:S05]  /*4780*/  EXIT ;  /* 0x000000000000794d */ /* 0x000fea0003800000 */
.L_x_52:
[----:B------:R-:W-:-:S00]  /*4790*/  BRA `(.L_x_52) ;  /* 0xfffffffc00fc7947 */ /* 0x000fc0000383ffff */
[----:B------:R-:W-:-:S00]  /*47a0*/  NOP ;  /* 0x0000000000007918 */ /* 0x000fc00000000000 */
        /* <DEDUP_REMOVED lines=13> */
.L_x_53:


//--------------------- .nv.shared.reserved.0     --------------------------
	.section	.nv.shared.reserved.0,"aw",@nobits
	.weak		__nv_reservedSMEM_offset_0_alias
	.size		__nv_reservedSMEM_offset_0_alias, 0, 64
	.other		__nv_reservedSMEM_offset_0_alias,@"STO_CUDA_RESERVED_SHARED STV_DEFAULT"
__nv_reservedSMEM_offset_0_alias:
	.zero		0
	.zero		64


//--------------------- .nv.constant0._ZN32_GLOBAL__N__1754b9be_4_k_cu_main18calculateBestRouteENS_8MetadataENS_14DevicePointersE --------------------------
	.section	.nv.constant0._ZN32_GLOBAL__N__1754b9be_4_k_cu_main18calculateBestRouteENS_8MetadataENS_14DevicePointersE,"a",@progbits
	.sectionflags	@""
	.align	4
.nv.constant0._ZN32_GLOBAL__N__1754b9be_4_k_cu_main18calculateBestRouteENS_8MetadataENS_14DevicePointersE:
	.zero		968


//--------------------- SYMBOLS --------------------------

	.type		.nv.reservedSmem.offset0,@object
	.size		.nv.reservedSmem.offset0,0x4
